	.headerflags	@"EF_CUDA_TEXMODE_UNIFIED EF_CUDA_64BIT_ADDRESS EF_CUDA_ACCELERATORS EF_CUDA_SM90 EF_CUDA_VIRTUAL_SM(EF_CUDA_SM90)"
	.elftype	@"ET_EXEC"


//--------------------- .nv.info                  --------------------------
	.section	.nv.info,"",@"SHT_CUDA_INFO"
	.align	4


	//----- nvinfo : EIATTR_REGCOUNT
	.align		4
        /*0000*/ 	.byte	0x04, 0x2f
        /*0002*/ 	.short	(.L_2 - .L_1)
	.align		4
.L_1:
        /*0004*/ 	.word	index@(triton_)
        /*0008*/ 	.word	0x00000028


	//----- nvinfo : EIATTR_MIN_STACK_SIZE
	.align		4
.L_2:
        /*000c*/ 	.byte	0x04, 0x12
        /*000e*/ 	.short	(.L_4 - .L_3)
	.align		4
.L_3:
        /*0010*/ 	.word	index@(triton_)
        /*0014*/ 	.word	0x00000000


	//----- nvinfo : EIATTR_FRAME_SIZE
	.align		4
.L_4:
        /*0018*/ 	.byte	0x04, 0x11
        /*001a*/ 	.short	(.L_6 - .L_5)
	.align		4
.L_5:
        /*001c*/ 	.word	index@(triton_)
        /*0020*/ 	.word	0x00000000


	//----- nvinfo : EIATTR_MIN_STACK_SIZE
	.align		4
.L_6:
        /*0024*/ 	.byte	0x04, 0x12
        /*0026*/ 	.short	(.L_8 - .L_7)
	.align		4
.L_7:
        /*0028*/ 	.word	index@(triton_)
        /*002c*/ 	.word	0x00000000
.L_8:


//--------------------- .nv.info.triton_          --------------------------
	.section	.nv.info.triton_,"",@"SHT_CUDA_INFO"
	.sectionflags	@""
	.align	4


	//----- nvinfo : EIATTR_CUDA_API_VERSION
	.align		4
        /*0000*/ 	.byte	0x04, 0x37
        /*0002*/ 	.short	(.L_10 - .L_9)
.L_9:
        /*0004*/ 	.word	0x0000007c


	//----- nvinfo : EIATTR_KPARAM_INFO
	.align		4
.L_10:
        /*0008*/ 	.byte	0x04, 0x17
        /*000a*/ 	.short	(.L_12 - .L_11)
.L_11:
        /*000c*/ 	.word	0x00000000
        /*0010*/ 	.short	0x0007
        /*0012*/ 	.short	0x0034
        /*0014*/ 	.byte	0x00, 0xf0, 0x11, 0x00


	//----- nvinfo : EIATTR_KPARAM_INFO
	.align		4
.L_12:
        /*0018*/ 	.byte	0x04, 0x17
        /*001a*/ 	.short	(.L_14 - .L_13)
.L_13:
        /*001c*/ 	.word	0x00000000
        /*0020*/ 	.short	0x0006
        /*0022*/ 	.short	0x0030
        /*0024*/ 	.byte	0x00, 0xf0, 0x11, 0x00


	//----- nvinfo : EIATTR_KPARAM_INFO
	.align		4
.L_14:
        /*0028*/ 	.byte	0x04, 0x17
        /*002a*/ 	.short	(.L_16 - .L_15)
.L_15:
        /*002c*/ 	.word	0x00000000
        /*0030*/ 	.short	0x0005
        /*0032*/ 	.short	0x0028
        /*0034*/ 	.byte	0x00, 0xf0, 0x21, 0x00


	//----- nvinfo : EIATTR_KPARAM_INFO
	.align		4
.L_16:
        /*0038*/ 	.byte	0x04, 0x17
        /*003a*/ 	.short	(.L_18 - .L_17)
.L_17:
        /*003c*/ 	.word	0x00000000
        /*0040*/ 	.short	0x0004
        /*0042*/ 	.short	0x0020
        /*0044*/ 	.byte	0x00, 0xf0, 0x21, 0x00


	//----- nvinfo : EIATTR_KPARAM_INFO
	.align		4
.L_18:
        /*0048*/ 	.byte	0x04, 0x17
        /*004a*/ 	.short	(.L_20 - .L_19)
.L_19:
        /*004c*/ 	.word	0x00000000
        /*0050*/ 	.short	0x0003
        /*0052*/ 	.short	0x0018
        /*0054*/ 	.byte	0x00, 0xf0, 0x21, 0x00


	//----- nvinfo : EIATTR_KPARAM_INFO
	.align		4
.L_20:
        /*0058*/ 	.byte	0x04, 0x17
        /*005a*/ 	.short	(.L_22 - .L_21)
.L_21:
        /*005c*/ 	.word	0x00000000
        /*0060*/ 	.short	0x0002
        /*0062*/ 	.short	0x0010
        /*0064*/ 	.byte	0x00, 0xf0, 0x21, 0x00


	//----- nvinfo : EIATTR_KPARAM_INFO
	.align		4
.L_22:
        /*0068*/ 	.byte	0x04, 0x17
        /*006a*/ 	.short	(.L_24 - .L_23)
.L_23:
        /*006c*/ 	.word	0x00000000
        /*0070*/ 	.short	0x0001
        /*0072*/ 	.short	0x0008
        /*0074*/ 	.byte	0x00, 0xf0, 0x21, 0x00


	//----- nvinfo : EIATTR_KPARAM_INFO
	.align		4
.L_24:
        /*0078*/ 	.byte	0x04, 0x17
        /*007a*/ 	.short	(.L_26 - .L_25)
.L_25:
        /*007c*/ 	.word	0x00000000
        /*0080*/ 	.short	0x0000
        /*0082*/ 	.short	0x0000
        /*0084*/ 	.byte	0x00, 0xf0, 0x21, 0x00


	//----- nvinfo : EIATTR_SPARSE_MMA_MASK
	.align		4
.L_26:
        /*0088*/ 	.byte	0x03, 0x50
        /*008a*/ 	.short	0x0000


	//----- nvinfo : EIATTR_MAXREG_COUNT
	.align		4
        /*008c*/ 	.byte	0x03, 0x1b
        /*008e*/ 	.short	0x0080


	//----- nvinfo : EIATTR_COOP_GROUP_MASK_REGIDS
	.align		4
        /*0090*/ 	.byte	0x04, 0x29
        /*0092*/ 	.short	(.L_28 - .L_27)


	//   ....[0]....
.L_27:
        /*0094*/ 	.word	0xffffffff


	//   ....[1]....
        /*0098*/ 	.word	0xffffffff


	//   ....[2]....
        /*009c*/ 	.word	0xffffffff


	//   ....[3]....
        /*00a0*/ 	.word	0xffffffff


	//   ....[4]....
        /*00a4*/ 	.word	0xffffffff


	//   ....[5]....
        /*00a8*/ 	.word	0xffffffff


	//   ....[6]....
        /*00ac*/ 	.word	0xffffffff


	//   ....[7]....
        /*00b0*/ 	.word	0xffffffff


	//   ....[8]....
        /*00b4*/ 	.word	0xffffffff


	//   ....[9]....
        /*00b8*/ 	.word	0xffffffff


	//   ....[10]....
        /*00bc*/ 	.word	0xffffffff


	//   ....[11]....
        /*00c0*/ 	.word	0xffffffff


	//   ....[12]....
        /*00c4*/ 	.word	0xffffffff


	//----- nvinfo : EIATTR_COOP_GROUP_INSTR_OFFSETS
	.align		4
.L_28:
        /*00c8*/ 	.byte	0x04, 0x28
        /*00ca*/ 	.short	(.L_30 - .L_29)


	//   ....[0]....
.L_29:
        /*00cc*/ 	.word	0x00003520


	//   ....[1]....
        /*00d0*/ 	.word	0x00003550


	//   ....[2]....
        /*00d4*/ 	.word	0x000035b0


	//   ....[3]....
        /*00d8*/ 	.word	0x000035d0


	//   ....[4]....
        /*00dc*/ 	.word	0x00003630


	//   ....[5]....
        /*00e0*/ 	.word	0x00003650


	//   ....[6]....
        /*00e4*/ 	.word	0x000036b0


	//   ....[7]....
        /*00e8*/ 	.word	0x000036d0


	//   ....[8]....
        /*00ec*/ 	.word	0x00003750


	//   ....[9]....
        /*00f0*/ 	.word	0x00003760


	//   ....[10]....
        /*00f4*/ 	.word	0x00003910


	//   ....[11]....
        /*00f8*/ 	.word	0x00003970


	//   ....[12]....
        /*00fc*/ 	.word	0x00003990


	//----- nvinfo : EIATTR_EXIT_INSTR_OFFSETS
	.align		4
.L_30:
        /*0100*/ 	.byte	0x04, 0x1c
        /*0102*/ 	.short	(.L_32 - .L_31)


	//   ....[0]....
.L_31:
        /*0104*/ 	.word	0x00004040


	//----- nvinfo : EIATTR_MAX_THREADS
	.align		4
.L_32:
        /*0108*/ 	.byte	0x04, 0x05
        /*010a*/ 	.short	(.L_34 - .L_33)
.L_33:
        /*010c*/ 	.word	0x00000200
        /*0110*/ 	.word	0x00000001
        /*0114*/ 	.word	0x00000001


	//----- nvinfo : EIATTR_CBANK_PARAM_SIZE
	.align		4
.L_34:
        /*0118*/ 	.byte	0x03, 0x19
        /*011a*/ 	.short	0x0038


	//----- nvinfo : EIATTR_PARAM_CBANK
	.align		4
        /*011c*/ 	.byte	0x04, 0x0a
        /*011e*/ 	.short	(.L_36 - .L_35)
	.align		4
.L_35:
        /*0120*/ 	.word	index@(.nv.constant0.triton_)
        /*0124*/ 	.short	0x0210
        /*0126*/ 	.short	0x0038


	//----- nvinfo : EIATTR_SW_WAR
	.align		4
.L_36:
        /*0128*/ 	.byte	0x04, 0x36
        /*012a*/ 	.short	(.L_38 - .L_37)
.L_37:
        /*012c*/ 	.word	0x00000008
.L_38:


//--------------------- .nv.callgraph             --------------------------
	.section	.nv.callgraph,"",@"SHT_CUDA_CALLGRAPH"
	.align	4
	.sectionentsize	8
	.align		4
        /*0000*/ 	.word	0x00000000
	.align		4
        /*0004*/ 	.word	0xffffffff
	.align		4
        /*0008*/ 	.word	0x00000000
	.align		4
        /*000c*/ 	.word	0xfffffffe
	.align		4
        /*0010*/ 	.word	0x00000000
	.align		4
        /*0014*/ 	.word	0xfffffffd
	.align		4
        /*0018*/ 	.word	0x00000000
	.align		4
        /*001c*/ 	.word	0xfffffffc


//--------------------- .nv.constant4             --------------------------
	.section	.nv.constant4,"a",@progbits
	.align	8
	.align		8
.nv.constant4:
        /*0000*/ 	.dword	_$_str


//--------------------- .text.triton_             --------------------------
	.section	.text.triton_,"ax",@progbits
	.sectionflags	@"SHF_BARRIERS=1"
	.align	128
        .global         triton_
        .type           triton_,@function
        .size           triton_,(.L_x_2 - triton_)
        .other          triton_,@"STO_CUDA_ENTRY STV_DEFAULT"
triton_:
.text.triton_:
[----:B------:R-:W0:Y:S02]  /*0000*/  LDC R1, c[0x0][0x28] ;  /* 0x00000a00ff017b82 */ /* 0x000e240000000800 */
[----:B------:R-:W1:Y:S01]  /*0010*/  S2R R7, SR_TID.X ;  /* 0x0000000000077919 */ /* 0x000e620000002100 */
[----:B------:R-:W2:Y:S01]  /*0020*/  LDC.64 R10, c[0x0][0x210] ;  /* 0x00008400ff0a7b82 */ /* 0x000ea20000000a00 */
[----:B------:R-:W-:Y:S01]  /*0030*/  ULDC.64 UR10, c[0x0][0x220] ;  /* 0x00008800000a7ab9 */ /* 0x000fe20000000a00 */
[----:B------:R-:W-:Y:S01]  /*0040*/  ULDC.64 UR8, c[0x0][0x228] ;  /* 0x00008a0000087ab9 */ /* 0x000fe20000000a00 */
[----:B------:R-:W3:Y:S01]  /*0050*/  S2R R9, SR_CTAID.X ;  /* 0x0000000000097919 */ /* 0x000ee20000002500 */
[----:B------:R-:W-:Y:S01]  /*0060*/  ULDC.64 UR6, c[0x0][0x208] ;  /* 0x0000820000067ab9 */ /* 0x000fe20000000a00 */
[----:B------:R-:W-:-:S03]  /*0070*/  ULDC.64 UR4, c[0x0][0x230] ;  /* 0x00008c0000047ab9 */ /* 0x000fc60000000a00 */
[----:B------:R-:W4:Y:S01]  /*0080*/  LDC.64 R14, c[0x0][0x218] ;  /* 0x00008600ff0e7b82 */ /* 0x000f220000000a00 */
[C---:B-1----:R-:W-:Y:S02]  /*0090*/  LOP3.LUT R2, R7.reuse, 0x3f, RZ, 0xc0, !PT ;  /* 0x0000003f07027812 */ /* 0x042fe400078ec0ff */
[----:B------:R-:W-:Y:S02]  /*00a0*/  SHF.R.U32.HI R0, RZ, 0x6, R7 ;  /* 0x00000006ff007819 */ /* 0x000fe40000011607 */
[----:B------:R-:W-:Y:S01]  /*00b0*/  SHF.L.U32 R7, R7, 0x2, RZ ;  /* 0x0000000207077819 */ /* 0x000fe200000006ff */
[----:B------:R-:W-:Y:S01]  /*00c0*/  IMAD.WIDE.U32 R2, R2, 0x8, RZ ;  /* 0x0000000802027825 */ /* 0x000fe200078e00ff */
[----:B------:R-:W-:Y:S02]  /*00d0*/  SGXT.U32 R0, R0, 0x3 ;  /* 0x000000030000781a */ /* 0x000fe40000000000 */
[----:B------:R-:W-:Y:S02]  /*00e0*/  LOP3.LUT R18, R2, 0x3000, RZ, 0xfc, !PT ;  /* 0x0000300002127812 */ /* 0x000fe400078efcff */
[----:B---3--:R-:W-:-:S02]  /*00f0*/  LEA R9, R9, R0, 0x3 ;  /* 0x0000000009097211 */ /* 0x008fc400078e18ff */
[----:B------:R-:W-:Y:S02]  /*0100*/  IADD3 R32, P1, R18, UR10, RZ ;  /* 0x0000000a12207c10 */ /* 0x000fe4000ff3e0ff */
[----:B------:R-:W-:Y:S02]  /*0110*/  IADD3 R18, P0, R18, UR8, RZ ;  /* 0x0000000812127c10 */ /* 0x000fe4000ff1e0ff */
[----:B------:R-:W-:Y:S02]  /*0120*/  IADD3.X R33, R3, UR11, RZ, P1, !PT ;  /* 0x0000000b03217c10 */ /* 0x000fe40008ffe4ff */
[----:B------:R-:W-:Y:S02]  /*0130*/  IADD3.X R19, R3, UR9, RZ, P0, !PT ;  /* 0x0000000903137c10 */ /* 0x000fe400087fe4ff */
[----:B------:R-:W-:Y:S01]  /*0140*/  LOP3.LUT R0, R7, 0xfc, RZ, 0xc0, !PT ;  /* 0x000000fc07007812 */ /* 0x000fe200078ec0ff */
[----:B------:R-:W3:Y:S01]  /*0150*/  LDG.E.EL.64 R20, desc[UR6][R32.64] ;  /* 0x0000000620147981 */ /* 0x000ee2000c2e1b00 */
[----:B------:R-:W-:-:S03]  /*0160*/  IADD3 R12, P0, R2, UR4, RZ ;  /* 0x00000004020c7c10 */ /* 0x000fc6000ff1e0ff */
[----:B------:R-:W5:Y:S01]  /*0170*/  LDG.E.EL.64 R22, desc[UR6][R18.64] ;  /* 0x0000000612167981 */ /* 0x000f62000c2e1b00 */
[----:B------:R-:W-:Y:S01]  /*0180*/  IMAD R0, R9, 0xc00, R0 ;  /* 0x00000c0009007824 */ /* 0x000fe200078e0200 */
[----:B------:R-:W-:-:S03]  /*0190*/  IADD3.X R13, R3, UR5, RZ, P0, !PT ;  /* 0x00000005030d7c10 */ /* 0x000fc600087fe4ff */
[C---:B--2---:R-:W-:Y:S02]  /*01a0*/  IMAD.WIDE R34, R0.reuse, 0x2, R10 ;  /* 0x0000000200227825 */ /* 0x044fe400078e020a */
[----:B------:R-:W2:Y:S04]  /*01b0*/  LDG.E.EL.64 R2, desc[UR6][R12.64] ;  /* 0x000000060c027981 */ /* 0x000ea8000c2e1b00 */
[----:B------:R-:W2:Y:S01]  /*01c0*/  LDG.E.EF.64 R16, desc[UR6][R34.64] ;  /* 0x0000000622107981 */ /* 0x000ea2000c0e1b00 */
[----:B----4-:R-:W-:-:S06]  /*01d0*/  IMAD.WIDE R8, R0, 0x2, R14 ;  /* 0x0000000200087825 */ /* 0x010fcc00078e020e */
[----:B------:R-:W4:Y:S01]  /*01e0*/  LDG.E.EF.64 R8, desc[UR6][R8.64] ;  /* 0x0000000608087981 */ /* 0x000f22000c0e1b00 */
[----:B------:R-:W-:Y:S02]  /*01f0*/  IADD3 R31, R0, 0x100, RZ ;  /* 0x00000100001f7810 */ /* 0x000fe40007ffe0ff */
[C---:B---3--:R-:W-:Y:S02]  /*0200*/  PRMT R7, R20.reuse, 0x7632, R7 ;  /* 0x0000763214077816 */ /* 0x048fe40000000007 */
[----:B------:R-:W-:Y:S02]  /*0210*/  SHF.L.U32 R28, R20, 0x10, RZ ;  /* 0x00000010141c7819 */ /* 0x000fe400000006ff */
[C---:B-----5:R-:W-:Y:S02]  /*0220*/  PRMT R20, R22.reuse, 0x7632, R20 ;  /* 0x0000763216147816 */ /* 0x060fe40000000014 */
[----:B------:R-:W-:Y:S02]  /*0230*/  SHF.L.U32 R25, R22, 0x10, RZ ;  /* 0x0000001016197819 */ /* 0x000fe400000006ff */
[----:B------:R-:W-:-:S02]  /*0240*/  SHF.L.U32 R29, R21, 0x10, RZ ;  /* 0x00000010151d7819 */ /* 0x000fc400000006ff */
[----:B------:R-:W-:Y:S02]  /*0250*/  SHF.L.U32 R22, R23, 0x10, RZ ;  /* 0x0000001017167819 */ /* 0x000fe400000006ff */
[----:B------:R-:W-:Y:S02]  /*0260*/  SHF.L.U32 R7, R7, 0x10, RZ ;  /* 0x0000001007077819 */ /* 0x000fe400000006ff */
[----:B------:R-:W-:Y:S01]  /*0270*/  SHF.L.U32 R20, R20, 0x10, RZ ;  /* 0x0000001014147819 */ /* 0x000fe200000006ff */
[----:B------:R-:W-:Y:S01]  /*0280*/  FADD R29, R29, R22 ;  /* 0x000000161d1d7221 */ /* 0x000fe20000000000 */
[----:B------:R-:W-:Y:S02]  /*0290*/  PRMT R21, R21, 0x7632, R21 ;  /* 0x0000763215157816 */ /* 0x000fe40000000015 */
[----:B------:R-:W-:Y:S01]  /*02a0*/  PRMT R23, R23, 0x7632, R23 ;  /* 0x0000763217177816 */ /* 0x000fe20000000017 */
[----:B------:R-:W-:Y:S01]  /*02b0*/  FADD R22, R7, R20 ;  /* 0x0000001407167221 */ /* 0x000fe20000000000 */
[----:B--2---:R-:W-:Y:S01]  /*02c0*/  PRMT R7, R16, 0x7632, R7 ;  /* 0x0000763210077816 */ /* 0x004fe20000000007 */
[----:B------:R-:W-:Y:S01]  /*02d0*/  FADD R28, R28, R25 ;  /* 0x000000191c1c7221 */ /* 0x000fe20000000000 */
[----:B------:R-:W-:-:S02]  /*02e0*/  SHF.L.U32 R20, R16, 0x10, RZ ;  /* 0x0000001010147819 */ /* 0x000fc400000006ff */
[----:B------:R-:W-:Y:S02]  /*02f0*/  SHF.L.U32 R16, R17, 0x10, RZ ;  /* 0x0000001011107819 */ /* 0x000fe400000006ff */
[C---:B------:R-:W-:Y:S02]  /*0300*/  PRMT R17, R2.reuse, 0x7632, R17 ;  /* 0x0000763202117816 */ /* 0x040fe40000000011 */
[----:B------:R-:W-:Y:S02]  /*0310*/  SHF.L.U32 R25, R2, 0x10, RZ ;  /* 0x0000001002197819 */ /* 0x000fe400000006ff */
[----:B------:R-:W-:Y:S02]  /*0320*/  SHF.L.U32 R2, R21, 0x10, RZ ;  /* 0x0000001015027819 */ /* 0x000fe400000006ff */
[----:B------:R-:W-:Y:S01]  /*0330*/  SHF.L.U32 R23, R23, 0x10, RZ ;  /* 0x0000001017177819 */ /* 0x000fe200000006ff */
[----:B------:R-:W-:Y:S01]  /*0340*/  FADD R21, R20, R25 ;  /* 0x0000001914157221 */ /* 0x000fe20000000000 */
[----:B------:R-:W-:-:S03]  /*0350*/  PRMT R20, R17, 0x7632, R20 ;  /* 0x0000763211147816 */ /* 0x000fc60000000014 */
[--C-:B------:R-:W-:Y:S01]  /*0360*/  FADD R2, R2, R23.reuse ;  /* 0x0000001702027221 */ /* 0x100fe20000000000 */
[C---:B------:R-:W-:Y:S01]  /*0370*/  PRMT R23, R3.reuse, 0x7632, R23 ;  /* 0x0000763203177816 */ /* 0x040fe20000000017 */
[----:B------:R-:W-:Y:S01]  /*0380*/  IMAD.U32 R27, R3, 0x10000, RZ ;  /* 0x00010000031b7824 */ /* 0x000fe200078e00ff */
[----:B------:R-:W-:Y:S02]  /*0390*/  SHF.L.U32 R24, R17, 0x10, RZ ;  /* 0x0000001011187819 */ /* 0x000fe400000006ff */
[----:B------:R-:W-:Y:S02]  /*03a0*/  SHF.L.U32 R7, R7, 0x10, RZ ;  /* 0x0000001007077819 */ /* 0x000fe400000006ff */
[----:B----4-:R-:W-:Y:S02]  /*03b0*/  PRMT R3, R8, 0x7632, R3 ;  /* 0x0000763208037816 */ /* 0x010fe40000000003 */
[----:B------:R-:W-:Y:S02]  /*03c0*/  PRMT R17, R9, 0x7632, R17 ;  /* 0x0000763209117816 */ /* 0x000fe40000000011 */
[----:B------:R-:W-:-:S02]  /*03d0*/  SHF.L.U32 R20, R20, 0x10, RZ ;  /* 0x0000001014147819 */ /* 0x000fc400000006ff */
[----:B------:R-:W-:Y:S02]  /*03e0*/  SHF.L.U32 R25, R23, 0x10, RZ ;  /* 0x0000001017197819 */ /* 0x000fe400000006ff */
[----:B------:R-:W-:Y:S01]  /*03f0*/  SHF.L.U32 R23, R8, 0x10, RZ ;  /* 0x0000001008177819 */ /* 0x000fe200000006ff */
[----:B------:R-:W-:Y:S01]  /*0400*/  FADD R16, R16, R27 ;  /* 0x0000001b10107221 */ /* 0x000fe20000000000 */
[----:B------:R-:W-:Y:S01]  /*0410*/  SHF.L.U32 R8, R9, 0x10, RZ ;  /* 0x0000001009087819 */ /* 0x000fe200000006ff */
[----:B------:R-:W-:Y:S01]  /*0420*/  FADD R7, R7, R24 ;  /* 0x0000001807077221 */ /* 0x000fe20000000000 */
[----:B------:R-:W-:Y:S01]  /*0430*/  SHF.L.U32 R3, R3, 0x10, RZ ;  /* 0x0000001003037819 */ /* 0x000fe200000006ff */
[----:B------:R-:W-:Y:S01]  /*0440*/  FADD R20, R20, R25 ;  /* 0x0000001914147221 */ /* 0x000fe20000000000 */
[----:B------:R-:W-:Y:S01]  /*0450*/  SHF.L.U32 R17, R17, 0x10, RZ ;  /* 0x0000001011117819 */ /* 0x000fe200000006ff */
[----:B------:R-:W-:Y:S01]  /*0460*/  FFMA R29, R29, R16, R8 ;  /* 0x000000101d1d7223 */ /* 0x000fe20000000008 */
[----:B------:R-:W-:Y:S01]  /*0470*/  FFMA R28, R28, R21, R23 ;  /* 0x000000151c1c7223 */ /* 0x000fe20000000017 */
[----:B------:R-:W-:-:S02]  /*0480*/  FFMA R22, R22, R7, R3 ;  /* 0x0000000716167223 */ /* 0x000fc40000000003 */
[----:B------:R-:W-:-:S03]  /*0490*/  FFMA R8, R2, R20, R17 ;  /* 0x0000001402087223 */ /* 0x000fc60000000011 */
[----:B------:R-:W-:Y:S02]  /*04a0*/  F2FP.BF16.F32.PACK_AB R36, R22, R28 ;  /* 0x0000001c1624723e */ /* 0x000fe400000010ff */
[----:B------:R-:W-:-:S05]  /*04b0*/  F2FP.BF16.F32.PACK_AB R37, R8, R29 ;  /* 0x0000001d0825723e */ /* 0x000fca00000010ff */
[----:B------:R1:W-:Y:S04]  /*04c0*/  STG.E.64 desc[UR6][R34.64], R36 ;  /* 0x0000002422007986 */ /* 0x0003e8000c101b06 */
[----:B------:R-:W2:Y:S04]  /*04d0*/  LDG.E.EL.64 R2, desc[UR6][R32.64+0x200] ;  /* 0x0002000620027981 */ /* 0x000ea8000c2e1b00 */
[----:B------:R-:W3:Y:S01]  /*04e0*/  LDG.E.EL.64 R26, desc[UR6][R18.64+0x200] ;  /* 0x00020006121a7981 */ /* 0x000ee2000c2e1b00 */
[----:B------:R-:W-:-:S03]  /*04f0*/  IMAD.WIDE R24, R31, 0x2, R10 ;  /* 0x000000021f187825 */ /* 0x000fc600078e020a */
[----:B------:R-:W1:Y:S01]  /*0500*/  LDG.E.EL.64 R20, desc[UR6][R12.64+0x200] ;  /* 0x000200060c147981 */ /* 0x000e62000c2e1b00 */
[----:B------:R-:W-:-:S03]  /*0510*/  IMAD.WIDE R30, R31, 0x2, R14 ;  /* 0x000000021f1e7825 */ /* 0x000fc600078e020e */
[----:B------:R-:W4:Y:S04]  /*0520*/  LDG.E.EF.64 R16, desc[UR6][R24.64] ;  /* 0x0000000618107981 */ /* 0x000f28000c0e1b00 */
[----:B------:R-:W5:Y:S01]  /*0530*/  LDG.E.EF.64 R30, desc[UR6][R30.64] ;  /* 0x000000061e1e7981 */ /* 0x000f62000c0e1b00 */
[----:B--2---:R-:W-:Y:S02]  /*0540*/  PRMT R7, R2, 0x7632, R7 ;  /* 0x0000763202077816 */ /* 0x004fe40000000007 */
[----:B---3--:R-:W-:Y:S02]  /*0550*/  PRMT R9, R26, 0x7632, R9 ;  /* 0x000076321a097816 */ /* 0x008fe40000000009 */
[----:B------:R-:W-:Y:S02]  /*0560*/  SHF.L.U32 R23, R2, 0x10, RZ ;  /* 0x0000001002177819 */ /* 0x000fe400000006ff */
[----:B------:R-:W-:-:S02]  /*0570*/  SHF.L.U32 R2, R7, 0x10, RZ ;  /* 0x0000001007027819 */ /* 0x000fc400000006ff */
[----:B------:R-:W-:Y:S02]  /*0580*/  SHF.L.U32 R9, R9, 0x10, RZ ;  /* 0x0000001009097819 */ /* 0x000fe400000006ff */
[----:B------:R-:W-:Y:S02]  /*0590*/  SHF.L.U32 R26, R26, 0x10, RZ ;  /* 0x000000101a1a7819 */ /* 0x000fe400000006ff */
[----:B-1----:R-:W-:Y:S01]  /*05a0*/  SHF.L.U32 R34, R20, 0x10, RZ ;  /* 0x0000001014227819 */ /* 0x002fe200000006ff */
[----:B------:R-:W-:Y:S01]  /*05b0*/  FADD R2, R2, R9 ;  /* 0x0000000902027221 */ /* 0x000fe20000000000 */
[----:B----4-:R-:W-:Y:S01]  /*05c0*/  SHF.L.U32 R9, R16, 0x10, RZ ;  /* 0x0000001010097819 */ /* 0x010fe200000006ff */
[----:B------:R-:W-:Y:S01]  /*05d0*/  FADD R23, R23, R26 ;  /* 0x0000001a17177221 */ /* 0x000fe20000000000 */
[----:B------:R-:W-:Y:S01]  /*05e0*/  SHF.L.U32 R7, R27, 0x10, RZ ;  /* 0x000000101b077819 */ /* 0x000fe200000006ff */
[----:B------:R-:W-:Y:S02]  /*05f0*/  IMAD.U32 R26, R3, 0x10000, RZ ;  /* 0x00010000031a7824 */ /* 0x000fe400078e00ff */
[----:B------:R-:W-:Y:S01]  /*0600*/  FADD R9, R9, R34 ;  /* 0x0000002209097221 */ /* 0x000fe20000000000 */
[----:B-----5:R-:W-:Y:S01]  /*0610*/  SHF.L.U32 R34, R30, 0x10, RZ ;  /* 0x000000101e227819 */ /* 0x020fe200000006ff */
[----:B------:R-:W-:Y:S01]  /*0620*/  FADD R26, R26, R7 ;  /* 0x000000071a1a7221 */ /* 0x000fe20000000000 */
[----:B------:R-:W-:-:S02]  /*0630*/  PRMT R3, R3, 0x7632, R3 ;  /* 0x0000763203037816 */ /* 0x000fc40000000003 */
[----:B------:R-:W-:Y:S02]  /*0640*/  PRMT R27, R27, 0x7632, R27 ;  /* 0x000076321b1b7816 */ /* 0x000fe4000000001b */
[----:B------:R-:W-:Y:S02]  /*0650*/  PRMT R20, R20, 0x7632, R20 ;  /* 0x0000763214147816 */ /* 0x000fe40000000014 */
[----:B------:R-:W-:Y:S01]  /*0660*/  PRMT R7, R16, 0x7632, R7 ;  /* 0x0000763210077816 */ /* 0x000fe20000000007 */
[----:B------:R-:W-:Y:S01]  /*0670*/  FFMA R23, R23, R9, R34 ;  /* 0x0000000917177223 */ /* 0x000fe20000000022 */
[----:B------:R-:W-:Y:S02]  /*0680*/  SHF.L.U32 R3, R3, 0x10, RZ ;  /* 0x0000001003037819 */ /* 0x000fe400000006ff */
[----:B------:R-:W-:Y:S02]  /*0690*/  SHF.L.U32 R16, R27, 0x10, RZ ;  /* 0x000000101b107819 */ /* 0x000fe400000006ff */
[----:B------:R-:W-:-:S02]  /*06a0*/  SHF.L.U32 R20, R20, 0x10, RZ ;  /* 0x0000001014147819 */ /* 0x000fc400000006ff */
[----:B------:R-:W-:Y:S02]  /*06b0*/  SHF.L.U32 R9, R7, 0x10, RZ ;  /* 0x0000001007097819 */ /* 0x000fe400000006ff */
[----:B------:R-:W-:Y:S02]  /*06c0*/  SHF.L.U32 R34, R21, 0x10, RZ ;  /* 0x0000001015227819 */ /* 0x000fe400000006ff */
[----:B------:R-:W-:Y:S02]  /*06d0*/  SHF.L.U32 R7, R17, 0x10, RZ ;  /* 0x0000001011077819 */ /* 0x000fe400000006ff */
[----:B------:R-:W-:Y:S02]  /*06e0*/  PRMT R21, R21, 0x7632, R21 ;  /* 0x0000763215157816 */ /* 0x000fe40000000015 */
[----:B------:R-:W-:Y:S01]  /*06f0*/  PRMT R17, R17, 0x7632, R17 ;  /* 0x0000763211117816 */ /* 0x000fe20000000011 */
[----:B------:R-:W-:Y:S01]  /*0700*/  FADD R35, R3, R16 ;  /* 0x0000001003237221 */ /* 0x000fe20000000000 */
[----:B------:R-:W-:Y:S01]  /*0710*/  FADD R3, R9, R20 ;  /* 0x0000001409037221 */ /* 0x000fe20000000000 */
[----:B------:R-:W-:-:S02]  /*0720*/  PRMT R30, R30, 0x7632, R30 ;  /* 0x000076321e1e7816 */ /* 0x000fc4000000001e */
[----:B------:R-:W-:Y:S02]  /*0730*/  PRMT R9, R31, 0x7632, R9 ;  /* 0x000076321f097816 */ /* 0x000fe40000000009 */
[----:B------:R-:W-:Y:S02]  /*0740*/  SHF.L.U32 R21, R21, 0x10, RZ ;  /* 0x0000001015157819 */ /* 0x000fe400000006ff */
[----:B------:R-:W-:Y:S01]  /*0750*/  SHF.L.U32 R20, R17, 0x10, RZ ;  /* 0x0000001011147819 */ /* 0x000fe200000006ff */
[----:B------:R-:W-:Y:S01]  /*0760*/  FADD R7, R7, R34 ;  /* 0x0000002207077221 */ /* 0x000fe20000000000 */
[----:B------:R-:W-:Y:S01]  /*0770*/  SHF.L.U32 R17, R31, 0x10, RZ ;  /* 0x000000101f117819 */ /* 0x000fe200000006ff */
[----:B------:R-:W-:Y:S01]  /*0780*/  IMAD.U32 R31, R30, 0x10000, RZ ;  /* 0x000100001e1f7824 */ /* 0x000fe200078e00ff */
[----:B------:R-:W-:Y:S01]  /*0790*/  SHF.L.U32 R16, R9, 0x10, RZ ;  /* 0x0000001009107819 */ /* 0x000fe200000006ff */
[----:B------:R-:W-:Y:S02]  /*07a0*/  FADD R20, R20, R21 ;  /* 0x0000001514147221 */ /* 0x000fe40000000000 */
[----:B------:R-:W-:Y:S01]  /*07b0*/  FFMA R26, R26, R7, R17 ;  /* 0x000000071a1a7223 */ /* 0x000fe20000000011 */
[----:B------:R-:W-:Y:S01]  /*07c0*/  FFMA R31, R2, R3, R31 ;  /* 0x00000003021f7223 */ /* 0x000fe2000000001f */
[----:B------:R-:W-:-:S04]  /*07d0*/  FFMA R35, R35, R20, R16 ;  /* 0x0000001423237223 */ /* 0x000fc80000000010 */
[----:B------:R-:W-:Y:S02]  /*07e0*/  F2FP.BF16.F32.PACK_AB R2, R31, R23 ;  /* 0x000000171f02723e */ /* 0x000fe400000010ff */
[----:B------:R-:W-:-:S05]  /*07f0*/  F2FP.BF16.F32.PACK_AB R3, R35, R26 ;  /* 0x0000001a2303723e */ /* 0x000fca00000010ff */
[----:B------:R1:W-:Y:S04]  /*0800*/  STG.E.64 desc[UR6][R24.64], R2 ;  /* 0x0000000218007986 */ /* 0x0003e8000c101b06 */
[----:B------:R-:W2:Y:S04]  /*0810*/  LDG.E.EL.64 R20, desc[UR6][R32.64+0x400] ;  /* 0x0004000620147981 */ /* 0x000ea8000c2e1b00 */
[----:B------:R-:W3:Y:S01]  /*0820*/  LDG.E.EL.64 R16, desc[UR6][R18.64+0x400] ;  /* 0x0004000612107981 */ /* 0x000ee2000c2e1b00 */
[----:B------:R-:W-:Y:S01]  /*0830*/  FADD R37, R23, -R28 ;  /* 0x8000001c17257221 */ /* 0x000fe20000000000 */
[--C-:B------:R-:W-:Y:S01]  /*0840*/  FADD R30, R26, -R29.reuse ;  /* 0x8000001d1a1e7221 */ /* 0x100fe20000000000 */
[----:B------:R-:W-:Y:S01]  /*0850*/  FADD R7, R31, -R22 ;  /* 0x800000161f077221 */ /* 0x000fe20000000000 */
[----:B------:R-:W-:Y:S01]  /*0860*/  FADD R9, R35, -R8 ;  /* 0x8000000823097221 */ /* 0x000fe20000000000 */
[----:B------:R-:W-:Y:S01]  /*0870*/  FFMA R28, R37, 0.5, R28 ;  /* 0x3f000000251c7823 */ /* 0x000fe2000000001c */
[----:B------:R-:W-:Y:S01]  /*0880*/  IADD3 R27, R0, 0x200, RZ ;  /* 0x00000200001b7810 */ /* 0x000fe20007ffe0ff */
[----:B------:R-:W-:Y:S01]  /*0890*/  FFMA R29, R30, 0.5, R29 ;  /* 0x3f0000001e1d7823 */ /* 0x000fe2000000001d */
[----:B-1----:R-:W-:Y:S01]  /*08a0*/  FFMA R2, R7, 0.5, R22 ;  /* 0x3f00000007027823 */ /* 0x002fe20000000016 */
[----:B------:R-:W-:Y:S01]  /*08b0*/  FADD R34, R23, -R28 ;  /* 0x8000001c17227221 */ /* 0x000fe20000000000 */
[----:B------:R-:W-:Y:S01]  /*08c0*/  FFMA R8, R9, 0.5, R8 ;  /* 0x3f00000009087823 */ /* 0x000fe20000000008 */
[----:B------:R-:W-:Y:S01]  /*08d0*/  FADD R23, R26, -R29 ;  /* 0x8000001d1a177221 */ /* 0x000fe20000000000 */
[----:B------:R-:W-:Y:S01]  /*08e0*/  FADD R22, R31, -R2 ;  /* 0x800000021f167221 */ /* 0x000fe20000000000 */
[----:B------:R-:W-:Y:S01]  /*08f0*/  FFMA R3, R37, R34, RZ ;  /* 0x0000002225037223 */ /* 0x000fe200000000ff */
[----:B------:R-:W-:Y:S01]  /*0900*/  FADD R24, R35, -R8 ;  /* 0x8000000823187221 */ /* 0x000fe20000000000 */
[----:B------:R-:W-:-:S04]  /*0910*/  IMAD.WIDE R36, R27, 0x2, R10 ;  /* 0x000000021b247825 */ /* 0x000fc800078e020a */
[----:B------:R-:W-:Y:S01]  /*0920*/  FFMA R30, R30, R23, RZ ;  /* 0x000000171e1e7223 */ /* 0x000fe200000000ff */
[----:B------:R-:W-:Y:S01]  /*0930*/  FFMA R7, R7, R22, RZ ;  /* 0x0000001607077223 */ /* 0x000fe200000000ff */
[----:B------:R-:W-:Y:S01]  /*0940*/  FFMA R9, R9, R24, RZ ;  /* 0x0000001809097223 */ /* 0x000fe200000000ff */
[----:B------:R-:W-:Y:S01]  /*0950*/  IMAD.WIDE R26, R27, 0x2, R14 ;  /* 0x000000021b1a7825 */ /* 0x000fe200078e020e */
[----:B------:R-:W4:Y:S04]  /*0960*/  LDG.E.EL.64 R22, desc[UR6][R12.64+0x400] ;  /* 0x000400060c167981 */ /* 0x000f28000c2e1b00 */
[----:B------:R-:W5:Y:S04]  /*0970*/  LDG.E.EF.64 R24, desc[UR6][R36.64] ;  /* 0x0000000624187981 */ /* 0x000f68000c0e1b00 */
[----:B------:R-:W5:Y:S01]  /*0980*/  LDG.E.EF.64 R26, desc[UR6][R26.64] ;  /* 0x000000061a1a7981 */ /* 0x000f62000c0e1b00 */
[----:B--2---:R-:W-:-:S02]  /*0990*/  SHF.L.U32 R35, R20, 0x10, RZ ;  /* 0x0000001014237819 */ /* 0x004fc400000006ff */
[----:B------:R-:W-:Y:S02]  /*09a0*/  PRMT R20, R20, 0x7632, R20 ;  /* 0x0000763214147816 */ /* 0x000fe40000000014 */
[C---:B---3--:R-:W-:Y:S02]  /*09b0*/  SHF.L.U32 R34, R16.reuse, 0x10, RZ ;  /* 0x0000001010227819 */ /* 0x048fe400000006ff */
[----:B------:R-:W-:Y:S02]  /*09c0*/  PRMT R16, R16, 0x7632, R16 ;  /* 0x0000763210107816 */ /* 0x000fe40000000010 */
[----:B------:R-:W-:Y:S02]  /*09d0*/  SHF.L.U32 R20, R20, 0x10, RZ ;  /* 0x0000001014147819 */ /* 0x000fe400000006ff */
[----:B------:R-:W-:Y:S02]  /*09e0*/  SHF.L.U32 R31, R16, 0x10, RZ ;  /* 0x00000010101f7819 */ /* 0x000fe400000006ff */
[----:B------:R-:W-:-:S03]  /*09f0*/  SHF.L.U32 R16, R21, 0x10, RZ ;  /* 0x0000001015107819 */ /* 0x000fc600000006ff */
[----:B------:R-:W-:Y:S01]  /*0a00*/  FADD R31, R20, R31 ;  /* 0x0000001f141f7221 */ /* 0x000fe20000000000 */
[----:B------:R-:W-:Y:S02]  /*0a10*/  SHF.L.U32 R20, R17, 0x10, RZ ;  /* 0x0000001011147819 */ /* 0x000fe400000006ff */
[----:B------:R-:W-:-:S03]  /*0a20*/  PRMT R21, R21, 0x7632, R21 ;  /* 0x0000763215157816 */ /* 0x000fc60000000015 */
[--C-:B------:R-:W-:Y:S01]  /*0a30*/  FADD R16, R16, R20.reuse ;  /* 0x0000001410107221 */ /* 0x100fe20000000000 */
[----:B------:R-:W-:Y:S02]  /*0a40*/  PRMT R20, R17, 0x7632, R20 ;  /* 0x0000763211147816 */ /* 0x000fe40000000014 */
[----:B------:R-:W-:Y:S02]  /*0a50*/  SHF.L.U32 R17, R21, 0x10, RZ ;  /* 0x0000001015117819 */ /* 0x000fe400000006ff */
[----:B------:R-:W-:Y:S02]  /*0a60*/  SHF.L.U32 R20, R20, 0x10, RZ ;  /* 0x0000001014147819 */ /* 0x000fe400000006ff */
[----:B----4-:R-:W-:-:S03]  /*0a70*/  SHF.L.U32 R21, R22, 0x10, RZ ;  /* 0x0000001016157819 */ /* 0x010fc600000006ff */
[----:B------:R-:W-:Y:S01]  /*0a80*/  FADD R17, R17, R20 ;  /* 0x0000001411117221 */ /* 0x000fe20000000000 */
[----:B-----5:R-:W-:Y:S01]  /*0a90*/  SHF.L.U32 R20, R24, 0x10, RZ ;  /* 0x0000001018147819 */ /* 0x020fe200000006ff */
[----:B------:R-:W-:Y:S01]  /*0aa0*/  FADD R35, R35, R34 ;  /* 0x0000002223237221 */ /* 0x000fe20000000000 */
[----:B------:R-:W-:-:S03]  /*0ab0*/  PRMT R22, R22, 0x7632, R22 ;  /* 0x0000763216167816 */ /* 0x000fc60000000016 */
[----:B------:R-:W-:Y:S01]  /*0ac0*/  FADD R21, R20, R21 ;  /* 0x0000001514157221 */ /* 0x000fe20000000000 */
[----:B------:R-:W-:Y:S02]  /*0ad0*/  SHF.L.U32 R20, R26, 0x10, RZ ;  /* 0x000000101a147819 */ /* 0x000fe400000006ff */
[----:B------:R-:W-:Y:S02]  /*0ae0*/  PRMT R24, R24, 0x7632, R24 ;  /* 0x0000763218187816 */ /* 0x000fe40000000018 */
[----:B------:R-:W-:Y:S01]  /*0af0*/  PRMT R26, R26, 0x7632, R26 ;  /* 0x000076321a1a7816 */ /* 0x000fe2000000001a */
[----:B------:R-:W-:Y:S01]  /*0b00*/  FFMA R35, R35, R21, R20 ;  /* 0x0000001523237223 */ /* 0x000fe20000000014 */
[----:B------:R-:W-:Y:S01]  /*0b10*/  SHF.L.U32 R24, R24, 0x10, RZ ;  /* 0x0000001018187819 */ /* 0x000fe200000006ff */
[----:B------:R-:W-:Y:S01]  /*0b20*/  IMAD.U32 R21, R22, 0x10000, RZ ;  /* 0x0001000016157824 */ /* 0x000fe200078e00ff */
[----:B------:R-:W-:-:S03]  /*0b30*/  SHF.L.U32 R26, R26, 0x10, RZ ;  /* 0x000000101a1a7819 */ /* 0x000fc600000006ff */
[----:B------:R-:W-:Y:S01]  /*0b40*/  FADD R21, R24, R21 ;  /* 0x0000001518157221 */ /* 0x000fe20000000000 */
[----:B------:R-:W-:-:S03]  /*0b50*/  PRMT R20, R25, 0x7632, R20 ;  /* 0x0000763219147816 */ /* 0x000fc60000000014 */
[----:B------:R-:W-:Y:S01]  /*0b60*/  FFMA R31, R31, R21, R26 ;  /* 0x000000151f1f7223 */ /* 0x000fe2000000001a */
[----:B------:R-:W-:Y:S02]  /*0b70*/  PRMT R21, R23, 0x7632, R21 ;  /* 0x0000763217157816 */ /* 0x000fe40000000015 */
[----:B------:R-:W-:Y:S02]  /*0b80*/  SHF.L.U32 R20, R20, 0x10, RZ ;  /* 0x0000001014147819 */ /* 0x000fe400000006ff */
[----:B------:R-:W-:Y:S02]  /*0b90*/  SHF.L.U32 R21, R21, 0x10, RZ ;  /* 0x0000001015157819 */ /* 0x000fe400000006ff */
[----:B------:R-:W-:Y:S02]  /*0ba0*/  SHF.L.U32 R22, R23, 0x10, RZ ;  /* 0x0000001017167819 */ /* 0x000fe400000006ff */
[----:B------:R-:W-:Y:S01]  /*0bb0*/  SHF.L.U32 R25, R25, 0x10, RZ ;  /* 0x0000001019197819 */ /* 0x000fe200000006ff */
[----:B------:R-:W-:Y:S01]  /*0bc0*/  FADD R21, R20, R21 ;  /* 0x0000001514157221 */ /* 0x000fe20000000000 */
[----:B------:R-:W-:-:S02]  /*0bd0*/  PRMT R20, R27, 0x7632, R20 ;  /* 0x000076321b147816 */ /* 0x000fc40000000014 */
[----:B------:R-:W-:Y:S01]  /*0be0*/  SHF.L.U32 R27, R27, 0x10, RZ ;  /* 0x000000101b1b7819 */ /* 0x000fe200000006ff */
[----:B------:R-:W-:Y:S01]  /*0bf0*/  FADD R22, R25, R22 ;  /* 0x0000001619167221 */ /* 0x000fe20000000000 */
[----:B------:R-:W-:-:S03]  /*0c00*/  SHF.L.U32 R20, R20, 0x10, RZ ;  /* 0x0000001014147819 */ /* 0x000fc600000006ff */
[----:B------:R-:W-:Y:S02]  /*0c10*/  FFMA R24, R16, R22, R27 ;  /* 0x0000001610187223 */ /* 0x000fe4000000001b */
[----:B------:R-:W-:Y:S01]  /*0c20*/  FFMA R25, R17, R21, R20 ;  /* 0x0000001511197223 */ /* 0x000fe20000000014 */
[----:B------:R-:W-:-:S04]  /*0c30*/  F2FP.BF16.F32.PACK_AB R22, R31, R35 ;  /* 0x000000231f16723e */ /* 0x000fc800000010ff */
[----:B------:R-:W-:Y:S01]  /*0c40*/  F2FP.BF16.F32.PACK_AB R23, R25, R24 ;  /* 0x000000181917723e */ /* 0x000fe200000010ff */
[----:B------:R-:W-:-:S04]  /*0c50*/  FADD R26, -R28, R35 ;  /* 0x000000231c1a7221 */ /* 0x000fc80000000100 */
[----:B------:R1:W-:Y:S01]  /*0c60*/  STG.E.64 desc[UR6][R36.64], R22 ;  /* 0x0000001624007986 */ /* 0x0003e2000c101b06 */
[----:B------:R-:W-:-:S03]  /*0c70*/  FFMA R28, R26, 0.3333333432674407959, R28 ;  /* 0x3eaaaaab1a1c7823 */ /* 0x000fc6000000001c */
[----:B------:R-:W2:Y:S04]  /*0c80*/  LDG.E.EL.64 R20, desc[UR6][R32.64+0x600] ;  /* 0x0006000620147981 */ /* 0x000ea8000c2e1b00 */
[----:B------:R-:W3:Y:S01]  /*0c90*/  LDG.E.EL.64 R16, desc[UR6][R18.64+0x600] ;  /* 0x0006000612107981 */ /* 0x000ee2000c2e1b00 */
[----:B------:R-:W-:Y:S01]  /*0ca0*/  FADD R27, -R29, R24 ;  /* 0x000000181d1b7221 */ /* 0x000fe20000000100 */
[----:B------:R-:W-:-:S03]  /*0cb0*/  FADD R35, R35, -R28 ;  /* 0x8000001c23237221 */ /* 0x000fc60000000000 */
[C---:B------:R-:W-:Y:S01]  /*0cc0*/  FFMA R29, R27.reuse, 0.3333333432674407959, R29 ;  /* 0x3eaaaaab1b1d7823 */ /* 0x040fe2000000001d */
[----:B------:R-:W-:Y:S01]  /*0cd0*/  FFMA R3, R26, R35, R3 ;  /* 0x000000231a037223 */ /* 0x000fe20000000003 */
[----:B-1----:R-:W-:Y:S02]  /*0ce0*/  FADD R22, -R8, R25 ;  /* 0x0000001908167221 */ /* 0x002fe40000000100 */
[----:B------:R-:W-:Y:S01]  /*0cf0*/  FADD R26, R24, -R29 ;  /* 0x8000001d181a7221 */ /* 0x000fe20000000000 */
[----:B------:R-:W-:Y:S01]  /*0d00*/  FADD R24, -R2, R31 ;  /* 0x0000001f02187221 */ /* 0x000fe20000000100 */
[----:B------:R-:W-:Y:S02]  /*0d10*/  FFMA R8, R22, 0.3333333432674407959, R8 ;  /* 0x3eaaaaab16087823 */ /* 0x000fe40000000008 */
[----:B------:R-:W-:Y:S01]  /*0d20*/  FFMA R30, R27, R26, R30 ;  /* 0x0000001a1b1e7223 */ /* 0x000fe2000000001e */
[----:B------:R-:W-:Y:S01]  /*0d30*/  IADD3 R27, R0, 0x300, RZ ;  /* 0x00000300001b7810 */ /* 0x000fe20007ffe0ff */
[----:B------:R-:W-:Y:S01]  /*0d40*/  FFMA R2, R24, 0.3333333432674407959, R2 ;  /* 0x3eaaaaab18027823 */ /* 0x000fe20000000002 */
[----:B------:R-:W-:-:S03]  /*0d50*/  FADD R25, R25, -R8 ;  /* 0x8000000819197221 */ /* 0x000fc60000000000 */
[----:B------:R-:W-:Y:S01]  /*0d60*/  FADD R31, R31, -R2 ;  /* 0x800000021f1f7221 */ /* 0x000fe20000000000 */
[----:B------:R-:W-:-:S04]  /*0d70*/  IMAD.WIDE R36, R27, 0x2, R10 ;  /* 0x000000021b247825 */ /* 0x000fc800078e020a */
[----:B------:R-:W-:Y:S01]  /*0d80*/  FFMA R9, R22, R25, R9 ;  /* 0x0000001916097223 */ /* 0x000fe20000000009 */
[----:B------:R-:W-:Y:S01]  /*0d90*/  FFMA R7, R24, R31, R7 ;  /* 0x0000001f18077223 */ /* 0x000fe20000000007 */
        /* <DEDUP_REMOVED lines=9> */
[----:B------:R-:W-:Y:S01]  /*0e30*/  SHF.L.U32 R31, R16, 0x10, RZ ;  /* 0x00000010101f7819 */ /* 0x000fe200000006ff */
[----:B------:R-:W-:-:S04]  /*0e40*/  IMAD.U32 R16, R21, 0x10000, RZ ;  /* 0x0001000015107824 */ /* 0x000fc800078e00ff */
        /* <DEDUP_REMOVED lines=17> */
[----:B------:R-:W-:Y:S02]  /*0f60*/  SHF.L.U32 R21, R22, 0x10, RZ ;  /* 0x0000001016157819 */ /* 0x000fe400000006ff */
[----:B------:R-:W-:Y:S02]  /*0f70*/  SHF.L.U32 R24, R24, 0x10, RZ ;  /* 0x0000001018187819 */ /* 0x000fe400000006ff */
        /* <DEDUP_REMOVED lines=10> */
[C---:B------:R-:W-:Y:S01]  /*1020*/  PRMT R20, R27.reuse, 0x7632, R20 ;  /* 0x000076321b147816 */ /* 0x040fe20000000014 */
[----:B------:R-:W-:-:S02]  /*1030*/  IMAD.U32 R27, R27, 0x10000, RZ ;  /* 0x000100001b1b7824 */ /* 0x000fc400078e00ff */
        /* <DEDUP_REMOVED lines=8> */
[----:B------:R-:W-:-:S03]  /*10c0*/  FFMA R28, R26, 0.25, R28 ;  /* 0x3e8000001a1c7823 */ /* 0x000fc6000000001c */
[----:B------:R-:W2:Y:S04]  /*10d0*/  LDG.E.EL.64 R20, desc[UR6][R32.64+0x800] ;  /* 0x0008000620147981 */ /* 0x000ea8000c2e1b00 */
[----:B------:R-:W3:Y:S01]  /*10e0*/  LDG.E.EL.64 R16, desc[UR6][R18.64+0x800] ;  /* 0x0008000612107981 */ /* 0x000ee2000c2e1b00 */
[----:B------:R-:W-:Y:S01]  /*10f0*/  FADD R27, -R29, R24 ;  /* 0x000000181d1b7221 */ /* 0x000fe20000000100 */
[----:B------:R-:W-:-:S03]  /*1100*/  FADD R35, R35, -R28 ;  /* 0x8000001c23237221 */ /* 0x000fc60000000000 */
[C---:B------:R-:W-:Y:S01]  /*1110*/  FFMA R29, R27.reuse, 0.25, R29 ;  /* 0x3e8000001b1d7823 */ /* 0x040fe2000000001d */
[----:B------:R-:W-:Y:S01]  /*1120*/  FFMA R3, R26, R35, R3 ;  /* 0x000000231a037223 */ /* 0x000fe20000000003 */
[----:B-1----:R-:W-:Y:S02]  /*1130*/  FADD R22, -R8, R25 ;  /* 0x0000001908167221 */ /* 0x002fe40000000100 */
[----:B------:R-:W-:Y:S01]  /*1140*/  FADD R26, R24, -R29 ;  /* 0x8000001d181a7221 */ /* 0x000fe20000000000 */
[----:B------:R-:W-:Y:S01]  /*1150*/  FADD R24, -R2, R31 ;  /* 0x0000001f02187221 */ /* 0x000fe20000000100 */
[----:B------:R-:W-:Y:S02]  /*1160*/  FFMA R8, R22, 0.25, R8 ;  /* 0x3e80000016087823 */ /* 0x000fe40000000008 */
[----:B------:R-:W-:Y:S01]  /*1170*/  FFMA R30, R27, R26, R30 ;  /* 0x0000001a1b1e7223 */ /* 0x000fe2000000001e */
[----:B------:R-:W-:Y:S01]  /*1180*/  IADD3 R27, R0, 0x400, RZ ;  /* 0x00000400001b7810 */ /* 0x000fe20007ffe0ff */
[----:B------:R-:W-:Y:S01]  /*1190*/  FFMA R2, R24, 0.25, R2 ;  /* 0x3e80000018027823 */ /* 0x000fe20000000002 */
        /* <DEDUP_REMOVED lines=55> */
[----:B------:R-:W-:-:S03]  /*1510*/  FFMA R28, R26, 0.20000000298023223877, R28 ;  /* 0x3e4ccccd1a1c7823 */ /* 0x000fc6000000001c */
[----:B------:R-:W2:Y:S04]  /*1520*/  LDG.E.EL.64 R20, desc[UR6][R32.64+0xa00] ;  /* 0x000a000620147981 */ /* 0x000ea8000c2e1b00 */
[----:B------:R-:W3:Y:S01]  /*1530*/  LDG.E.EL.64 R16, desc[UR6][R18.64+0xa00] ;  /* 0x000a000612107981 */ /* 0x000ee2000c2e1b00 */
[----:B------:R-:W-:Y:S01]  /*1540*/  FADD R27, -R29, R24 ;  /* 0x000000181d1b7221 */ /* 0x000fe20000000100 */
[----:B------:R-:W-:-:S03]  /*1550*/  FADD R35, R35, -R28 ;  /* 0x8000001c23237221 */ /* 0x000fc60000000000 */
[C---:B------:R-:W-:Y:S01]  /*1560*/  FFMA R29, R27.reuse, 0.20000000298023223877, R29 ;  /* 0x3e4ccccd1b1d7823 */ /* 0x040fe2000000001d */
[----:B------:R-:W-:Y:S01]  /*1570*/  FFMA R3, R26, R35, R3 ;  /* 0x000000231a037223 */ /* 0x000fe20000000003 */
[----:B-1----:R-:W-:Y:S02]  /*1580*/  FADD R22, -R8, R25 ;  /* 0x0000001908167221 */ /* 0x002fe40000000100 */
[----:B------:R-:W-:Y:S01]  /*1590*/  FADD R26, R24, -R29 ;  /* 0x8000001d181a7221 */ /* 0x000fe20000000000 */
[----:B------:R-:W-:Y:S01]  /*15a0*/  FADD R24, -R2, R31 ;  /* 0x0000001f02187221 */ /* 0x000fe20000000100 */
[----:B------:R-:W-:Y:S02]  /*15b0*/  FFMA R8, R22, 0.20000000298023223877, R8 ;  /* 0x3e4ccccd16087823 */ /* 0x000fe40000000008 */
[----:B------:R-:W-:Y:S01]  /*15c0*/  FFMA R30, R27, R26, R30 ;  /* 0x0000001a1b1e7223 */ /* 0x000fe2000000001e */
[----:B------:R-:W-:Y:S01]  /*15d0*/  IADD3 R27, R0, 0x500, RZ ;  /* 0x00000500001b7810 */ /* 0x000fe20007ffe0ff */
[----:B------:R-:W-:Y:S01]  /*15e0*/  FFMA R2, R24, 0.20000000298023223877, R2 ;  /* 0x3e4ccccd18027823 */ /* 0x000fe20000000002 */
        /* <DEDUP_REMOVED lines=55> */
[----:B------:R-:W-:-:S03]  /*1960*/  FFMA R28, R26, 0.16666667163372039795, R28 ;  /* 0x3e2aaaab1a1c7823 */ /* 0x000fc6000000001c */
[----:B------:R-:W2:Y:S04]  /*1970*/  LDG.E.EL.64 R20, desc[UR6][R32.64+0xc00] ;  /* 0x000c000620147981 */ /* 0x000ea8000c2e1b00 */
[----:B------:R-:W3:Y:S01]  /*1980*/  LDG.E.EL.64 R16, desc[UR6][R18.64+0xc00] ;  /* 0x000c000612107981 */ /* 0x000ee2000c2e1b00 */
[----:B------:R-:W-:Y:S01]  /*1990*/  FADD R27, -R29, R24 ;  /* 0x000000181d1b7221 */ /* 0x000fe20000000100 */
[----:B------:R-:W-:-:S03]  /*19a0*/  FADD R35, R35, -R28 ;  /* 0x8000001c23237221 */ /* 0x000fc60000000000 */
[C---:B------:R-:W-:Y:S01]  /*19b0*/  FFMA R29, R27.reuse, 0.16666667163372039795, R29 ;  /* 0x3e2aaaab1b1d7823 */ /* 0x040fe2000000001d */
[----:B------:R-:W-:Y:S01]  /*19c0*/  FFMA R3, R26, R35, R3 ;  /* 0x000000231a037223 */ /* 0x000fe20000000003 */
[----:B-1----:R-:W-:Y:S02]  /*19d0*/  FADD R22, -R8, R25 ;  /* 0x0000001908167221 */ /* 0x002fe40000000100 */
[----:B------:R-:W-:Y:S01]  /*19e0*/  FADD R26, R24, -R29 ;  /* 0x8000001d181a7221 */ /* 0x000fe20000000000 */
[----:B------:R-:W-:Y:S01]  /*19f0*/  FADD R24, -R2, R31 ;  /* 0x0000001f02187221 */ /* 0x000fe20000000100 */
[----:B------:R-:W-:Y:S02]  /*1a00*/  FFMA R8, R22, 0.16666667163372039795, R8 ;  /* 0x3e2aaaab16087823 */ /* 0x000fe40000000008 */
[----:B------:R-:W-:Y:S01]  /*1a10*/  FFMA R30, R27, R26, R30 ;  /* 0x0000001a1b1e7223 */ /* 0x000fe2000000001e */
[----:B------:R-:W-:Y:S01]  /*1a20*/  IADD3 R27, R0, 0x600, RZ ;  /* 0x00000600001b7810 */ /* 0x000fe20007ffe0ff */
[----:B------:R-:W-:Y:S01]  /*1a30*/  FFMA R2, R24, 0.16666667163372039795, R2 ;  /* 0x3e2aaaab18027823 */ /* 0x000fe20000000002 */
        /* <DEDUP_REMOVED lines=55> */
[----:B------:R-:W-:-:S03]  /*1db0*/  FFMA R28, R26, 0.14285714924335479736, R28 ;  /* 0x3e1249251a1c7823 */ /* 0x000fc6000000001c */
[----:B------:R-:W2:Y:S04]  /*1dc0*/  LDG.E.EL.64 R20, desc[UR6][R32.64+0xe00] ;  /* 0x000e000620147981 */ /* 0x000ea8000c2e1b00 */
[----:B------:R-:W3:Y:S01]  /*1dd0*/  LDG.E.EL.64 R16, desc[UR6][R18.64+0xe00] ;  /* 0x000e000612107981 */ /* 0x000ee2000c2e1b00 */
[----:B------:R-:W-:Y:S01]  /*1de0*/  FADD R27, -R29, R24 ;  /* 0x000000181d1b7221 */ /* 0x000fe20000000100 */
[----:B------:R-:W-:-:S03]  /*1df0*/  FADD R35, R35, -R28 ;  /* 0x8000001c23237221 */ /* 0x000fc60000000000 */
[C---:B------:R-:W-:Y:S01]  /*1e00*/  FFMA R29, R27.reuse, 0.14285714924335479736, R29 ;  /* 0x3e1249251b1d7823 */ /* 0x040fe2000000001d */
[----:B------:R-:W-:Y:S01]  /*1e10*/  FFMA R3, R26, R35, R3 ;  /* 0x000000231a037223 */ /* 0x000fe20000000003 */
[----:B-1----:R-:W-:Y:S02]  /*1e20*/  FADD R22, -R8, R25 ;  /* 0x0000001908167221 */ /* 0x002fe40000000100 */
[----:B------:R-:W-:Y:S01]  /*1e30*/  FADD R26, R24, -R29 ;  /* 0x8000001d181a7221 */ /* 0x000fe20000000000 */
[----:B------:R-:W-:Y:S01]  /*1e40*/  FADD R24, -R2, R31 ;  /* 0x0000001f02187221 */ /* 0x000fe20000000100 */
[----:B------:R-:W-:Y:S02]  /*1e50*/  FFMA R8, R22, 0.14285714924335479736, R8 ;  /* 0x3e12492516087823 */ /* 0x000fe40000000008 */
[----:B------:R-:W-:Y:S01]  /*1e60*/  FFMA R30, R27, R26, R30 ;  /* 0x0000001a1b1e7223 */ /* 0x000fe2000000001e */
[----:B------:R-:W-:Y:S01]  /*1e70*/  IADD3 R27, R0, 0x700, RZ ;  /* 0x00000700001b7810 */ /* 0x000fe20007ffe0ff */
[----:B------:R-:W-:Y:S01]  /*1e80*/  FFMA R2, R24, 0.14285714924335479736, R2 ;  /* 0x3e12492518027823 */ /* 0x000fe20000000002 */
        /* <DEDUP_REMOVED lines=55> */
[----:B------:R-:W-:-:S03]  /*2200*/  FFMA R28, R26, 0.125, R28 ;  /* 0x3e0000001a1c7823 */ /* 0x000fc6000000001c */
[----:B------:R-:W2:Y:S04]  /*2210*/  LDG.E.EL.64 R20, desc[UR6][R32.64+0x1000] ;  /* 0x0010000620147981 */ /* 0x000ea8000c2e1b00 */
[----:B------:R-:W3:Y:S01]  /*2220*/  LDG.E.EL.64 R16, desc[UR6][R18.64+0x1000] ;  /* 0x0010000612107981 */ /* 0x000ee2000c2e1b00 */
[----:B------:R-:W-:Y:S01]  /*2230*/  FADD R27, -R29, R24 ;  /* 0x000000181d1b7221 */ /* 0x000fe20000000100 */
[----:B------:R-:W-:-:S03]  /*2240*/  FADD R35, R35, -R28 ;  /* 0x8000001c23237221 */ /* 0x000fc60000000000 */
[C---:B------:R-:W-:Y:S01]  /*2250*/  FFMA R29, R27.reuse, 0.125, R29 ;  /* 0x3e0000001b1d7823 */ /* 0x040fe2000000001d */
[----:B------:R-:W-:Y:S01]  /*2260*/  FFMA R3, R26, R35, R3 ;  /* 0x000000231a037223 */ /* 0x000fe20000000003 */
[----:B-1----:R-:W-:Y:S02]  /*2270*/  FADD R22, -R8, R25 ;  /* 0x0000001908167221 */ /* 0x002fe40000000100 */
[----:B------:R-:W-:Y:S01]  /*2280*/  FADD R26, R24, -R29 ;  /* 0x8000001d181a7221 */ /* 0x000fe20000000000 */
[----:B------:R-:W-:Y:S01]  /*2290*/  FADD R24, -R2, R31 ;  /* 0x0000001f02187221 */ /* 0x000fe20000000100 */
[----:B------:R-:W-:Y:S02]  /*22a0*/  FFMA R8, R22, 0.125, R8 ;  /* 0x3e00000016087823 */ /* 0x000fe40000000008 */
[----:B------:R-:W-:Y:S01]  /*22b0*/  FFMA R30, R27, R26, R30 ;  /* 0x0000001a1b1e7223 */ /* 0x000fe2000000001e */
[----:B------:R-:W-:Y:S01]  /*22c0*/  IADD3 R27, R0, 0x800, RZ ;  /* 0x00000800001b7810 */ /* 0x000fe20007ffe0ff */
[----:B------:R-:W-:Y:S01]  /*22d0*/  FFMA R2, R24, 0.125, R2 ;  /* 0x3e00000018027823 */ /* 0x000fe20000000002 */
        /* <DEDUP_REMOVED lines=55> */
[----:B------:R-:W-:-:S03]  /*2650*/  FFMA R28, R26, 0.11111111193895339966, R28 ;  /* 0x3de38e391a1c7823 */ /* 0x000fc6000000001c */
[----:B------:R-:W2:Y:S04]  /*2660*/  LDG.E.EL.64 R20, desc[UR6][R32.64+0x1200] ;  /* 0x0012000620147981 */ /* 0x000ea8000c2e1b00 */
[----:B------:R-:W3:Y:S01]  /*2670*/  LDG.E.EL.64 R16, desc[UR6][R18.64+0x1200] ;  /* 0x0012000612107981 */ /* 0x000ee2000c2e1b00 */
[----:B------:R-:W-:Y:S01]  /*2680*/  FADD R27, -R29, R24 ;  /* 0x000000181d1b7221 */ /* 0x000fe20000000100 */
[----:B------:R-:W-:-:S03]  /*2690*/  FADD R35, R35, -R28 ;  /* 0x8000001c23237221 */ /* 0x000fc60000000000 */
[C---:B------:R-:W-:Y:S01]  /*26a0*/  FFMA R29, R27.reuse, 0.11111111193895339966, R29 ;  /* 0x3de38e391b1d7823 */ /* 0x040fe2000000001d */
[----:B------:R-:W-:Y:S01]  /*26b0*/  FFMA R3, R26, R35, R3 ;  /* 0x000000231a037223 */ /* 0x000fe20000000003 */
[----:B-1----:R-:W-:Y:S02]  /*26c0*/  FADD R22, -R8, R25 ;  /* 0x0000001908167221 */ /* 0x002fe40000000100 */
[----:B------:R-:W-:Y:S01]  /*26d0*/  FADD R26, R24, -R29 ;  /* 0x8000001d181a7221 */ /* 0x000fe20000000000 */
[----:B------:R-:W-:Y:S01]  /*26e0*/  FADD R24, -R2, R31 ;  /* 0x0000001f02187221 */ /* 0x000fe20000000100 */
[----:B------:R-:W-:Y:S02]  /*26f0*/  FFMA R8, R22, 0.11111111193895339966, R8 ;  /* 0x3de38e3916087823 */ /* 0x000fe40000000008 */
[----:B------:R-:W-:Y:S01]  /*2700*/  FFMA R30, R27, R26, R30 ;  /* 0x0000001a1b1e7223 */ /* 0x000fe2000000001e */
[----:B------:R-:W-:Y:S01]  /*2710*/  IADD3 R27, R0, 0x900, RZ ;  /* 0x00000900001b7810 */ /* 0x000fe20007ffe0ff */
[----:B------:R-:W-:Y:S01]  /*2720*/  FFMA R2, R24, 0.11111111193895339966, R2 ;  /* 0x3de38e3918027823 */ /* 0x000fe20000000002 */
        /* <DEDUP_REMOVED lines=48> */
[----:B------:R-:W-:Y:S01]  /*2a30*/  SHF.L.U32 R20, R20, 0x10, RZ ;  /* 0x0000001014147819 */ /* 0x000fe200000006ff */
[----:B------:R-:W-:Y:S02]  /*2a40*/  FADD R26, -R28, R35 ;  /* 0x000000231c1a7221 */ /* 0x000fe40000000100 */
[----:B------:R-:W-:Y:S02]  /*2a50*/  FFMA R24, R16, R22, R27 ;  /* 0x0000001610187223 */ /* 0x000fe4000000001b */
[----:B------:R-:W-:Y:S01]  /*2a60*/  FFMA R25, R17, R21, R20 ;  /* 0x0000001511197223 */ /* 0x000fe20000000014 */
[----:B------:R-:W-:Y:S01]  /*2a70*/  F2FP.BF16.F32.PACK_AB R22, R31, R35 ;  /* 0x000000231f16723e */ /* 0x000fe200000010ff */
[----:B------:R-:W-:Y:S01]  /*2a80*/  FFMA R28, R26, 0.10000000149011611938, R28 ;  /* 0x3dcccccd1a1c7823 */ /* 0x000fe2000000001c */
[----:B------:R-:W-:Y:S02]  /*2a90*/  FADD R27, -R29, R24 ;  /* 0x000000181d1b7221 */ /* 0x000fe40000000100 */
[----:B------:R-:W-:Y:S01]  /*2aa0*/  F2FP.BF16.F32.PACK_AB R23, R25, R24 ;  /* 0x000000181917723e */ /* 0x000fe200000010ff */
[----:B------:R-:W-:Y:S01]  /*2ab0*/  FADD R35, R35, -R28 ;  /* 0x8000001c23237221 */ /* 0x000fe20000000000 */
[----:B------:R-:W-:-:S03]  /*2ac0*/  FFMA R29, R27, 0.10000000149011611938, R29 ;  /* 0x3dcccccd1b1d7823 */ /* 0x000fc6000000001d */
[----:B------:R1:W-:Y:S01]  /*2ad0*/  STG.E.64 desc[UR6][R36.64], R22 ;  /* 0x0000001624007986 */ /* 0x0003e2000c101b06 */
[----:B------:R-:W-:-:S03]  /*2ae0*/  FFMA R3, R26, R35, R3 ;  /* 0x000000231a037223 */ /* 0x000fc60000000003 */
[----:B------:R-:W2:Y:S01]  /*2af0*/  LDG.E.EL.64 R20, desc[UR6][R32.64+0x1400] ;  /* 0x0014000620147981 */ /* 0x000ea2000c2e1b00 */
[----:B------:R-:W-:-:S03]  /*2b00*/  FADD R26, R24, -R29 ;  /* 0x8000001d181a7221 */ /* 0x000fc60000000000 */
[----:B------:R-:W3:Y:S01]  /*2b10*/  LDG.E.EL.64 R16, desc[UR6][R18.64+0x1400] ;  /* 0x0014000612107981 */ /* 0x000ee2000c2e1b00 */
[----:B------:R-:W-:Y:S01]  /*2b20*/  FADD R24, -R2, R31 ;  /* 0x0000001f02187221 */ /* 0x000fe20000000100 */
[----:B------:R-:W-:Y:S01]  /*2b30*/  FFMA R30, R27, R26, R30 ;  /* 0x0000001a1b1e7223 */ /* 0x000fe2000000001e */
[----:B-1----:R-:W-:Y:S01]  /*2b40*/  FADD R22, -R8, R25 ;  /* 0x0000001908167221 */ /* 0x002fe20000000100 */
[----:B------:R-:W-:Y:S01]  /*2b50*/  IADD3 R27, R0, 0xa00, RZ ;  /* 0x00000a00001b7810 */ /* 0x000fe20007ffe0ff */
[----:B------:R-:W-:Y:S02]  /*2b60*/  FFMA R2, R24, 0.10000000149011611938, R2 ;  /* 0x3dcccccd18027823 */ /* 0x000fe40000000002 */
[----:B------:R-:W-:Y:S02]  /*2b70*/  FFMA R8, R22, 0.10000000149011611938, R8 ;  /* 0x3dcccccd16087823 */ /* 0x000fe40000000008 */
[----:B------:R-:W-:Y:S01]  /*2b80*/  FADD R31, R31, -R2 ;  /* 0x800000021f1f7221 */ /* 0x000fe20000000000 */
[----:B------:R-:W-:-:S04]  /*2b90*/  IMAD.WIDE R34, R27, 0x2, R10 ;  /* 0x000000021b227825 */ /* 0x000fc800078e020a */
[----:B------:R-:W-:Y:S01]  /*2ba0*/  FADD R25, R25, -R8 ;  /* 0x8000000819197221 */ /* 0x000fe20000000000 */
[----:B------:R-:W-:Y:S01]  /*2bb0*/  FFMA R7, R24, R31, R7 ;  /* 0x0000001f18077223 */ /* 0x000fe20000000007 */
[----:B------:R-:W-:-:S04]  /*2bc0*/  IMAD.WIDE R26, R27, 0x2, R14 ;  /* 0x000000021b1a7825 */ /* 0x000fc800078e020e */
[----:B------:R-:W-:Y:S02]  /*2bd0*/  FFMA R9, R22, R25, R9 ;  /* 0x0000001916097223 */ /* 0x000fe40000000009 */
        /* <DEDUP_REMOVED lines=9> */
[----:B------:R-:W-:Y:S01]  /*2c70*/  FADD R31, R31, R36 ;  /* 0x000000241f1f7221 */ /* 0x000fe20000000000 */
[----:B------:R-:W-:-:S02]  /*2c80*/  SHF.L.U32 R16, R21, 0x10, RZ ;  /* 0x0000001015107819 */ /* 0x000fc400000006ff */
[----:B------:R-:W-:Y:S02]  /*2c90*/  PRMT R21, R21, 0x7632, R21 ;  /* 0x0000763215157816 */ /* 0x000fe40000000015 */
[C---:B------:R-:W-:Y:S01]  /*2ca0*/  PRMT R36, R17.reuse, 0x7632, R36 ;  /* 0x0000763211247816 */ /* 0x040fe20000000024 */
[----:B------:R-:W-:Y:S01]  /*2cb0*/  FADD R20, R20, R37 ;  /* 0x0000002514147221 */ /* 0x000fe20000000000 */
[----:B------:R-:W-:Y:S02]  /*2cc0*/  SHF.L.U32 R37, R17, 0x10, RZ ;  /* 0x0000001011257819 */ /* 0x000fe400000006ff */
[----:B------:R-:W-:Y:S02]  /*2cd0*/  SHF.L.U32 R17, R21, 0x10, RZ ;  /* 0x0000001015117819 */ /* 0x000fe400000006ff */
[----:B------:R-:W-:-:S05]  /*2ce0*/  SHF.L.U32 R36, R36, 0x10, RZ ;  /* 0x0000001024247819 */ /* 0x000fca00000006ff */
[----:B------:R-:W-:Y:S01]  /*2cf0*/  FADD R17, R17, R36 ;  /* 0x0000002411117221 */ /* 0x000fe20000000000 */
[----:B----4-:R-:W-:Y:S02]  /*2d00*/  SHF.L.U32 R36, R22, 0x10, RZ ;  /* 0x0000001016247819 */ /* 0x010fe400000006ff */
[----:B-----5:R-:W-:Y:S02]  /*2d10*/  SHF.L.U32 R21, R24, 0x10, RZ ;  /* 0x0000001018157819 */ /* 0x020fe400000006ff */
[----:B------:R-:W-:-:S03]  /*2d20*/  PRMT R22, R22, 0x7632, R22 ;  /* 0x0000763216167816 */ /* 0x000fc60000000016 */
[----:B------:R-:W-:Y:S01]  /*2d30*/  FADD R21, R21, R36 ;  /* 0x0000002415157221 */ /* 0x000fe20000000000 */
[----:B------:R-:W-:Y:S02]  /*2d40*/  SHF.L.U32 R36, R26, 0x10, RZ ;  /* 0x000000101a247819 */ /* 0x000fe400000006ff */
[----:B------:R-:W-:-:S03]  /*2d50*/  PRMT R24, R24, 0x7632, R24 ;  /* 0x0000763218187816 */ /* 0x000fc60000000018 */
[----:B------:R-:W-:Y:S01]  /*2d60*/  FFMA R31, R31, R21, R36 ;  /* 0x000000151f1f7223 */ /* 0x000fe20000000024 */
[----:B------:R-:W-:Y:S01]  /*2d70*/  SHF.L.U32 R24, R24, 0x10, RZ ;  /* 0x0000001018187819 */ /* 0x000fe200000006ff */
[----:B------:R-:W-:Y:S01]  /*2d80*/  IMAD.U32 R21, R22, 0x10000, RZ ;  /* 0x0001000016157824 */ /* 0x000fe200078e00ff */
[----:B------:R-:W-:-:S03]  /*2d90*/  PRMT R26, R26, 0x7632, R26 ;  /* 0x000076321a1a7816 */ /* 0x000fc6000000001a */
[----:B------:R-:W-:Y:S01]  /*2da0*/  FADD R24, R24, R21 ;  /* 0x0000001518187221 */ /* 0x000fe20000000000 */
[----:B------:R-:W-:-:S05]  /*2db0*/  SHF.L.U32 R21, R26, 0x10, RZ ;  /* 0x000000101a157819 */ /* 0x000fca00000006ff */
[--C-:B------:R-:W-:Y:S01]  /*2dc0*/  FFMA R24, R20, R24, R21.reuse ;  /* 0x0000001814187223 */ /* 0x100fe20000000015 */
[----:B------:R-:W-:Y:S02]  /*2dd0*/  PRMT R21, R23, 0x7632, R21 ;  /* 0x0000763217157816 */ /* 0x000fe40000000015 */
[----:B------:R-:W-:Y:S02]  /*2de0*/  PRMT R20, R25, 0x7632, R20 ;  /* 0x0000763219147816 */ /* 0x000fe40000000014 */
[----:B------:R-:W-:Y:S02]  /*2df0*/  SHF.L.U32 R21, R21, 0x10, RZ ;  /* 0x0000001015157819 */ /* 0x000fe400000006ff */
[----:B------:R-:W-:Y:S02]  /*2e00*/  SHF.L.U32 R20, R20, 0x10, RZ ;  /* 0x0000001014147819 */ /* 0x000fe400000006ff */
[----:B------:R-:W-:Y:S02]  /*2e10*/  SHF.L.U32 R22, R23, 0x10, RZ ;  /* 0x0000001017167819 */ /* 0x000fe400000006ff */
[----:B------:R-:W-:Y:S01]  /*2e20*/  SHF.L.U32 R25, R25, 0x10, RZ ;  /* 0x0000001019197819 */ /* 0x000fe200000006ff */
[----:B------:R-:W-:Y:S01]  /*2e30*/  FADD R21, R20, R21 ;  /* 0x0000001514157221 */ /* 0x000fe20000000000 */
[C---:B------:R-:W-:Y:S01]  /*2e40*/  PRMT R20, R27.reuse, 0x7632, R20 ;  /* 0x000076321b147816 */ /* 0x040fe20000000014 */
[----:B------:R-:W-:Y:S01]  /*2e50*/  FADD R16, R16, R37 ;  /* 0x0000002510107221 */ /* 0x000fe20000000000 */
[----:B------:R-:W-:Y:S01]  /*2e60*/  SHF.L.U32 R27, R27, 0x10, RZ ;  /* 0x000000101b1b7819 */ /* 0x000fe200000006ff */
[----:B------:R-:W-:Y:S01]  /*2e70*/  FADD R22, R25, R22 ;  /* 0x0000001619167221 */ /* 0x000fe20000000000 */
[----:B------:R-:W-:-:S03]  /*2e80*/  SHF.L.U32 R20, R20, 0x10, RZ ;  /* 0x0000001014147819 */ /* 0x000fc600000006ff */
[----:B------:R-:W-:Y:S02]  /*2e90*/  FFMA R26, R16, R22, R27 ;  /* 0x00000016101a7223 */ /* 0x000fe4000000001b */
[----:B------:R-:W-:Y:S01]  /*2ea0*/  FFMA R25, R17, R21, R20 ;  /* 0x0000001511197223 */ /* 0x000fe20000000014 */
[----:B------:R-:W-:-:S04]  /*2eb0*/  F2FP.BF16.F32.PACK_AB R22, R24, R31 ;  /* 0x0000001f1816723e */ /* 0x000fc800000010ff */
[----:B------:R-:W-:Y:S02]  /*2ec0*/  F2FP.BF16.F32.PACK_AB R23, R25, R26 ;  /* 0x0000001a1917723e */ /* 0x000fe400000010ff */
[----:B------:R-:W-:-:S03]  /*2ed0*/  IADD3 R37, R0, 0xb00, RZ ;  /* 0x00000b0000257810 */ /* 0x000fc60007ffe0ff */
[----:B------:R1:W-:Y:S04]  /*2ee0*/  STG.E.64 desc[UR6][R34.64], R22 ;  /* 0x0000001622007986 */ /* 0x0003e8000c101b06 */
[----:B------:R-:W2:Y:S01]  /*2ef0*/  LDG.E.EL.64 R16, desc[UR6][R32.64+0x1600] ;  /* 0x0016000620107981 */ /* 0x000ea2000c2e1b00 */
[----:B------:R-:W-:-:S03]  /*2f00*/  IMAD.WIDE R14, R37, 0x2, R14 ;  /* 0x00000002250e7825 */ /* 0x000fc600078e020e */
[----:B------:R-:W3:Y:S01]  /*2f10*/  LDG.E.EL.64 R18, desc[UR6][R18.64+0x1600] ;  /* 0x0016000612127981 */ /* 0x000ee2000c2e1b00 */
[----:B------:R-:W-:-:S03]  /*2f20*/  IMAD.WIDE R36, R37, 0x2, R10 ;  /* 0x0000000225247825 */ /* 0x000fc600078e020a */
[----:B------:R-:W4:Y:S04]  /*2f30*/  LDG.E.EL.64 R12, desc[UR6][R12.64+0x1600] ;  /* 0x001600060c0c7981 */ /* 0x000f28000c2e1b00 */
[----:B------:R-:W5:Y:S04]  /*2f40*/  LDG.E.EF.64 R20, desc[UR6][R36.64] ;  /* 0x0000000624147981 */ /* 0x000f68000c0e1b00 */
[----:B------:R-:W4:Y:S01]  /*2f50*/  LDG.E.EF.64 R14, desc[UR6][R14.64] ;  /* 0x000000060e0e7981 */ /* 0x000f22000c0e1b00 */
[----:B------:R-:W-:-:S04]  /*2f60*/  FADD R27, -R28, R31 ;  /* 0x0000001f1c1b7221 */ /* 0x000fc80000000100 */
[----:B------:R-:W-:-:S04]  /*2f70*/  FFMA R28, R27, 0.090909093618392944336, R28 ;  /* 0x3dba2e8c1b1c7823 */ /* 0x000fc8000000001c */
[----:B-1----:R-:W-:Y:S01]  /*2f80*/  FADD R22, R31, -R28 ;  /* 0x8000001c1f167221 */ /* 0x002fe20000000000 */
[----:B------:R-:W-:-:S03]  /*2f90*/  FADD R31, -R29, R26 ;  /* 0x0000001a1d1f7221 */ /* 0x000fc60000000100 */
[----:B------:R-:W-:Y:S01]  /*2fa0*/  FFMA R3, R27, R22, R3 ;  /* 0x000000161b037223 */ /* 0x000fe20000000003 */
[----:B------:R-:W-:Y:S01]  /*2fb0*/  FADD R22, -R8, R25 ;  /* 0x0000001908167221 */ /* 0x000fe20000000100 */
[----:B------:R-:W-:Y:S01]  /*2fc0*/  FADD R27, -R2, R24 ;  /* 0x00000018021b7221 */ /* 0x000fe20000000100 */
[----:B------:R-:W-:Y:S02]  /*2fd0*/  FFMA R29, R31, 0.090909093618392944336, R29 ;  /* 0x3dba2e8c1f1d7823 */ /* 0x000fe4000000001d */
[----:B------:R-:W-:Y:S01]  /*2fe0*/  FFMA R8, R22, 0.090909093618392944336, R8 ;  /* 0x3dba2e8c16087823 */ /* 0x000fe20000000008 */
[----:B------:R-:W-:Y:S01]  /*2ff0*/  FFMA R23, R27, 0.090909093618392944336, R2 ;  /* 0x3dba2e8c1b177823 */ /* 0x000fe20000000002 */
[----:B------:R-:W-:Y:S02]  /*3000*/  FADD R26, R26, -R29 ;  /* 0x8000001d1a1a7221 */ /* 0x000fe40000000000 */
[----:B------:R-:W-:Y:S01]  /*3010*/  FADD R25, R25, -R8 ;  /* 0x8000000819197221 */ /* 0x000fe20000000000 */
[----:B------:R-:W-:Y:S01]  /*3020*/  FADD R24, R24, -R23 ;  /* 0x8000001718187221 */ /* 0x000fe20000000000 */
[----:B------:R-:W-:-:S02]  /*3030*/  FFMA R30, R31, R26, R30 ;  /* 0x0000001a1f1e7223 */ /* 0x000fc4000000001e */
[----:B------:R-:W-:Y:S01]  /*3040*/  FFMA R9, R22, R25, R9 ;  /* 0x0000001916097223 */ /* 0x000fe20000000009 */
[----:B------:R-:W-:Y:S01]  /*3050*/  FFMA R7, R27, R24, R7 ;  /* 0x000000181b077223 */ /* 0x000fe20000000007 */
[----:B------:R-:W1:Y:S01]  /*3060*/  S2UR UR5, SR_CgaCtaId ;  /* 0x00000000000579c3 */ /* 0x000e620000008800 */
[----:B------:R-:W-:Y:S01]  /*3070*/  UMOV UR4, 0x400 ;  /* 0x0000040000047882 */ /* 0x000fe20000000000 */
[C---:B--2---:R-:W-:Y:S02]  /*3080*/  PRMT R2, R16.reuse, 0x7632, R2 ;  /* 0x0000763210027816 */ /* 0x044fe40000000002 */
[----:B------:R-:W-:Y:S02]  /*3090*/  SHF.L.U32 R22, R16, 0x10, RZ ;  /* 0x0000001010167819 */ /* 0x000fe400000006ff */
[C---:B------:R-:W-:Y:S02]  /*30a0*/  PRMT R16, R17.reuse, 0x7632, R16 ;  /* 0x0000763211107816 */ /* 0x040fe40000000010 */
[----:B------:R-:W-:-:S02]  /*30b0*/  SHF.L.U32 R24, R17, 0x10, RZ ;  /* 0x0000001011187819 */ /* 0x000fc400000006ff */
[C---:B---3--:R-:W-:Y:S02]  /*30c0*/  PRMT R25, R19.reuse, 0x7632, R25 ;  /* 0x0000763213197816 */ /* 0x048fe40000000019 */
[C---:B------:R-:W-:Y:S02]  /*30d0*/  PRMT R17, R18.reuse, 0x7632, R17 ;  /* 0x0000763212117816 */ /* 0x040fe40000000011 */
[----:B------:R-:W-:Y:S02]  /*30e0*/  SHF.L.U32 R27, R18, 0x10, RZ ;  /* 0x00000010121b7819 */ /* 0x000fe400000006ff */
[----:B------:R-:W-:Y:S01]  /*30f0*/  SHF.L.U32 R31, R19, 0x10, RZ ;  /* 0x00000010131f7819 */ /* 0x000fe200000006ff */
[----:B------:R-:W-:Y:S01]  /*3100*/  IMAD.U32 R18, R16, 0x10000, RZ ;  /* 0x0001000010127824 */ /* 0x000fe200078e00ff */
[----:B------:R-:W-:Y:S02]  /*3110*/  SHF.L.U32 R25, R25, 0x10, RZ ;  /* 0x0000001019197819 */ /* 0x000fe400000006ff */
[----:B------:R-:W-:Y:S01]  /*3120*/  SHF.L.U32 R19, R17, 0x10, RZ ;  /* 0x0000001011137819 */ /* 0x000fe200000006ff */
[----:B------:R-:W-:Y:S01]  /*3130*/  FADD R17, R22, R27 ;  /* 0x0000001b16117221 */ /* 0x000fe20000000000 */
[----:B------:R-:W-:Y:S01]  /*3140*/  FADD R16, R24, R31 ;  /* 0x0000001f18107221 */ /* 0x000fe20000000000 */
[----:B----4-:R-:W-:-:S02]  /*3150*/  PRMT R22, R12, 0x7632, R22 ;  /* 0x000076320c167816 */ /* 0x010fc40000000016 */
[----:B------:R-:W-:Y:S01]  /*3160*/  SHF.L.U32 R24, R13, 0x10, RZ ;  /* 0x000000100d187819 */ /* 0x000fe200000006ff */
[----:B------:R-:W-:Y:S01]  /*3170*/  FADD R18, R18, R25 ;  /* 0x0000001912127221 */ /* 0x000fe20000000000 */
[----:B-----5:R-:W-:Y:S02]  /*3180*/  PRMT R13, R20, 0x7632, R13 ;  /* 0x00007632140d7816 */ /* 0x020fe4000000000d */
[----:B------:R-:W-:Y:S02]  /*3190*/  SHF.L.U32 R25, R12, 0x10, RZ ;  /* 0x000000100c197819 */ /* 0x000fe400000006ff */
[----:B------:R-:W-:Y:S02]  /*31a0*/  SHF.L.U32 R20, R20, 0x10, RZ ;  /* 0x0000001014147819 */ /* 0x000fe400000006ff */
[----:B------:R-:W-:Y:S02]  /*31b0*/  SHF.L.U32 R27, R22, 0x10, RZ ;  /* 0x00000010161b7819 */ /* 0x000fe400000006ff */
[----:B------:R-:W-:-:S02]  /*31c0*/  SHF.L.U32 R2, R2, 0x10, RZ ;  /* 0x0000001002027819 */ /* 0x000fc400000006ff */
[----:B------:R-:W-:Y:S02]  /*31d0*/  PRMT R12, R14, 0x7632, R12 ;  /* 0x000076320e0c7816 */ /* 0x000fe4000000000c */
        /* <DEDUP_REMOVED lines=8> */
[----:B------:R-:W-:Y:S01]  /*3260*/  PRMT R13, R13, 0x7632, R13 ;  /* 0x000076320d0d7816 */ /* 0x000fe2000000000d */
[----:B------:R-:W-:Y:S01]  /*3270*/  FFMA R2, R2, R22, R25 ;  /* 0x0000001602027223 */ /* 0x000fe20000000019 */
[----:B------:R-:W-:Y:S01]  /*3280*/  PRMT R21, R21, 0x7632, R21 ;  /* 0x0000763215157816 */ /* 0x000fe20000000015 */
[----:B------:R-:W-:Y:S01]  /*3290*/  FADD R22, -R28, R17 ;  /* 0x000000111c167221 */ /* 0x000fe20000000100 */
[----:B------:R-:W-:Y:S01]  /*32a0*/  PRMT R12, R15, 0x7632, R12 ;  /* 0x000076320f0c7816 */ /* 0x000fe2000000000c */
[----:B------:R-:W-:Y:S01]  /*32b0*/  FADD R14, -R23, R2 ;  /* 0x00000002170e7221 */ /* 0x000fe20000000100 */
[----:B------:R-:W-:-:S02]  /*32c0*/  SHF.L.U32 R20, R13, 0x10, RZ ;  /* 0x000000100d147819 */ /* 0x000fc400000006ff */
[----:B------:R-:W-:Y:S01]  /*32d0*/  SHF.L.U32 R21, R21, 0x10, RZ ;  /* 0x0000001015157819 */ /* 0x000fe200000006ff */
[----:B------:R-:W-:Y:S01]  /*32e0*/  FADD R19, R19, R24 ;  /* 0x0000001813137221 */ /* 0x000fe20000000000 */
[----:B------:R-:W-:Y:S01]  /*32f0*/  SHF.L.U32 R15, R15, 0x10, RZ ;  /* 0x000000100f0f7819 */ /* 0x000fe200000006ff */
[----:B------:R-:W-:Y:S01]  /*3300*/  FFMA R28, R22, 0.083333335816860198975, R28 ;  /* 0x3daaaaab161c7823 */ /* 0x000fe2000000001c */
[----:B------:R-:W-:Y:S01]  /*3310*/  SHF.L.U32 R13, R12, 0x10, RZ ;  /* 0x000000100c0d7819 */ /* 0x000fe200000006ff */
[----:B------:R-:W-:Y:S01]  /*3320*/  FFMA R23, R14, 0.083333335816860198975, R23 ;  /* 0x3daaaaab0e177823 */ /* 0x000fe20000000017 */
[----:B------:R-:W-:Y:S01]  /*3330*/  FADD R20, R21, R20 ;  /* 0x0000001415147221 */ /* 0x000fe20000000000 */
[----:B------:R-:W-:Y:S01]  /*3340*/  FFMA R12, R16, R19, R15 ;  /* 0x00000013100c7223 */ /* 0x000fe2000000000f */
[----:B------:R-:W-:Y:S01]  /*3350*/  FADD R16, R17, -R28 ;  /* 0x8000001c11107221 */ /* 0x000fe20000000000 */
[----:B------:R-:W-:Y:S01]  /*3360*/  FADD R19, R2, -R23 ;  /* 0x8000001702137221 */ /* 0x000fe20000000000 */
[----:B------:R-:W-:Y:S01]  /*3370*/  FFMA R13, R18, R20, R13 ;  /* 0x00000014120d7223 */ /* 0x000fe2000000000d */
[----:B------:R-:W-:Y:S01]  /*3380*/  FADD R15, -R28, R23 ;  /* 0x000000171c0f7221 */ /* 0x000fe20000000100 */
[----:B------:R-:W-:Y:S01]  /*3390*/  FADD R18, -R29, R12 ;  /* 0x0000000c1d127221 */ /* 0x000fe20000000100 */
[----:B------:R-:W-:Y:S01]  /*33a0*/  FFMA R3, R22, R16, R3 ;  /* 0x0000001016037223 */ /* 0x000fe20000000003 */
[----:B------:R-:W-:Y:S01]  /*33b0*/  FFMA R14, R14, R19, R7 ;  /* 0x000000130e0e7223 */ /* 0x000fe20000000007 */
[C---:B------:R-:W-:Y:S01]  /*33c0*/  FMUL R7, R15.reuse, R15 ;  /* 0x0000000f0f077220 */ /* 0x040fe20000400000 */
[----:B------:R-:W-:Y:S01]  /*33d0*/  FFMA R16, R18, 0.083333335816860198975, R29 ;  /* 0x3daaaaab12107823 */ /* 0x000fe2000000001d */
[----:B------:R-:W-:Y:S01]  /*33e0*/  FFMA R15, R15, 0.5, R28 ;  /* 0x3f0000000f0f7823 */ /* 0x000fe2000000001c */
[----:B------:R-:W-:Y:S01]  /*33f0*/  FADD R3, R3, R14 ;  /* 0x0000000e03037221 */ /* 0x000fe20000000000 */
[----:B------:R-:W-:Y:S01]  /*3400*/  FMUL R14, R7, 12 ;  /* 0x41400000070e7820 */ /* 0x000fe20000400000 */
[--C-:B------:R-:W-:Y:S01]  /*3410*/  FADD R21, R12, -R16.reuse ;  /* 0x800000100c157221 */ /* 0x100fe20000000000 */
[----:B------:R-:W-:Y:S01]  /*3420*/  FADD R19, -R8, R13 ;  /* 0x0000000d08137221 */ /* 0x000fe20000000100 */
[----:B------:R-:W-:Y:S01]  /*3430*/  FADD R16, -R15, R16 ;  /* 0x000000100f107221 */ /* 0x000fe20000000100 */
[----:B------:R-:W-:-:S02]  /*3440*/  FFMA R3, R14, 0.5, R3 ;  /* 0x3f0000000e037823 */ /* 0x000fc40000000003 */
[----:B------:R-:W-:Y:S01]  /*3450*/  FFMA R14, R19, 0.083333335816860198975, R8 ;  /* 0x3daaaaab130e7823 */ /* 0x000fe20000000008 */
[C---:B------:R-:W-:Y:S01]  /*3460*/  FFMA R15, R16.reuse, 0.3333333432674407959, R15 ;  /* 0x3eaaaaab100f7823 */ /* 0x040fe2000000000f */
[----:B------:R-:W-:Y:S01]  /*3470*/  FMUL R7, R16, R16 ;  /* 0x0000001010077220 */ /* 0x000fe20000400000 */
[----:B------:R-:W-:Y:S01]  /*3480*/  FFMA R30, R18, R21, R30 ;  /* 0x00000015121e7223 */ /* 0x000fe2000000001e */
[--C-:B------:R-:W-:Y:S01]  /*3490*/  FADD R16, R13, -R14.reuse ;  /* 0x8000000e0d107221 */ /* 0x100fe20000000000 */
[----:B------:R-:W-:Y:S01]  /*34a0*/  FADD R14, -R15, R14 ;  /* 0x0000000e0f0e7221 */ /* 0x000fe20000000100 */
[----:B------:R-:W-:Y:S01]  /*34b0*/  FMUL R8, R7, 24 ;  /* 0x41c0000007087820 */ /* 0x000fe20000400000 */
[----:B------:R-:W-:Y:S02]  /*34c0*/  FADD R3, R3, R30 ;  /* 0x0000001e03037221 */ /* 0x000fe40000000000 */
[C---:B------:R-:W-:Y:S01]  /*34d0*/  FMUL R7, R14.reuse, R14 ;  /* 0x0000000e0e077220 */ /* 0x040fe20000400000 */
[----:B------:R-:W-:Y:S01]  /*34e0*/  FFMA R14, R14, 0.25, R15 ;  /* 0x3e8000000e0e7823 */ /* 0x000fe2000000000f */
[----:B------:R-:W-:Y:S01]  /*34f0*/  FFMA R16, R19, R16, R9 ;  /* 0x0000001013107223 */ /* 0x000fe20000000009 */
[----:B------:R-:W-:Y:S01]  /*3500*/  FFMA R3, R8, 0.3333333432674407959, R3 ;  /* 0x3eaaaaab08037823 */ /* 0x000fe20000000003 */
[----:B------:R-:W-:-:S02]  /*3510*/  FMUL R8, R7, 36 ;  /* 0x4210000007087820 */ /* 0x000fc40000400000 */
[----:B------:R-:W2:Y:S01]  /*3520*/  SHFL.BFLY PT, R7, R14, 0x10, 0x1f ;  /* 0x0e001f000e077f89 */ /* 0x000ea200000e0000 */
[----:B------:R-:W-:-:S04]  /*3530*/  FADD R3, R3, R16 ;  /* 0x0000001003037221 */ /* 0x000fc80000000000 */
[----:B------:R-:W-:-:S05]  /*3540*/  FFMA R3, R8, 0.25, R3 ;  /* 0x3e80000008037823 */ /* 0x000fca0000000003 */
[----:B------:R-:W3:Y:S01]  /*3550*/  SHFL.BFLY PT, R8, R3, 0x10, 0x1f ;  /* 0x0e001f0003087f89 */ /* 0x000ee200000e0000 */
[----:B--2---:R-:W-:-:S04]  /*3560*/  FADD R7, -R14, R7 ;  /* 0x000000070e077221 */ /* 0x004fc80000000100 */
[C---:B------:R-:W-:Y:S01]  /*3570*/  FMUL R9, R7.reuse, R7 ;  /* 0x0000000707097220 */ /* 0x040fe20000400000 */
[----:B------:R-:W-:-:S03]  /*3580*/  FFMA R7, R7, 0.5, R14 ;  /* 0x3f00000007077823 */ /* 0x000fc6000000000e */
[----:B------:R-:W-:Y:S01]  /*3590*/  FMUL R9, R9, 48 ;  /* 0x4240000009097820 */ /* 0x000fe20000400000 */
[----:B---3--:R-:W-:Y:S01]  /*35a0*/  FADD R8, R3, R8 ;  /* 0x0000000803087221 */ /* 0x008fe20000000000 */
[----:B------:R-:W2:Y:S03]  /*35b0*/  SHFL.BFLY PT, R16, R7, 0x8, 0x1f ;  /* 0x0d001f0007107f89 */ /* 0x000ea600000e0000 */
[----:B------:R-:W-:-:S05]  /*35c0*/  FFMA R8, R9, 0.5, R8 ;  /* 0x3f00000009087823 */ /* 0x000fca0000000008 */
[----:B------:R-:W3:Y:S01]  /*35d0*/  SHFL.BFLY PT, R9, R8, 0x8, 0x1f ;  /* 0x0d001f0008097f89 */ /* 0x000ee200000e0000 */
[----:B--2---:R-:W-:-:S04]  /*35e0*/  FADD R16, -R7, R16 ;  /* 0x0000001007107221 */ /* 0x004fc80000000100 */
[C---:B------:R-:W-:Y:S01]  /*35f0*/  FMUL R14, R16.reuse, R16 ;  /* 0x00000010100e7220 */ /* 0x040fe20000400000 */
[----:B------:R-:W-:Y:S01]  /*3600*/  FFMA R16, R16, 0.5, R7 ;  /* 0x3f00000010107823 */ /* 0x000fe20000000007 */
[----:B---3--:R-:W-:Y:S02]  /*3610*/  FADD R9, R8, R9 ;  /* 0x0000000908097221 */ /* 0x008fe40000000000 */
[----:B------:R-:W-:Y:S02]  /*3620*/  FMUL R14, R14, 96 ;  /* 0x42c000000e0e7820 */ /* 0x000fe40000400000 */
[----:B------:R-:W2:Y:S02]  /*3630*/  SHFL.BFLY PT, R3, R16, 0x4, 0x1f ;  /* 0x0c801f0010037f89 */ /* 0x000ea400000e0000 */
        /* <DEDUP_REMOVED lines=10> */
[----:B------:R-:W4:Y:S01]  /*36e0*/  S2R R3, SR_TID.X ;  /* 0x0000000000037919 */ /* 0x000f220000002100 */
[----:B--2---:R-:W-:-:S04]  /*36f0*/  FADD R8, -R7, R8 ;  /* 0x0000000807087221 */ /* 0x004fc80000000100 */
[----:B------:R-:W-:Y:S01]  /*3700*/  FMUL R16, R8, R8 ;  /* 0x0000000808107220 */ /* 0x000fe20000400000 */
[----:B---3--:R-:W-:-:S03]  /*3710*/  FADD R15, R14, R15 ;  /* 0x0000000f0e0f7221 */ /* 0x008fc60000000000 */
[----:B------:R-:W-:-:S04]  /*3720*/  FMUL R16, R16, 384 ;  /* 0x43c0000010107820 */ /* 0x000fc80000400000 */
[----:B------:R-:W-:Y:S01]  /*3730*/  FFMA R16, R16, 0.5, R15 ;  /* 0x3f00000010107823 */ /* 0x000fe2000000000f */
[----:B------:R-:W-:-:S05]  /*3740*/  FFMA R15, R8, 0.5, R7 ;  /* 0x3f000000080f7823 */ /* 0x000fca0000000007 */
[----:B------:R-:W2:Y:S04]  /*3750*/  SHFL.BFLY PT, R8, R15, 0x1, 0x1f ;  /* 0x0c201f000f087f89 */ /* 0x000ea800000e0000 */
[----:B------:R-:W3:Y:S01]  /*3760*/  SHFL.BFLY PT, R9, R16, 0x1, 0x1f ;  /* 0x0c201f0010097f89 */ /* 0x000ee200000e0000 */
[--C-:B----4-:R-:W-:Y:S02]  /*3770*/  SHF.R.U32.HI R7, RZ, 0x6, R3.reuse ;  /* 0x00000006ff077819 */ /* 0x110fe40000011603 */
[----:B------:R-:W-:Y:S02]  /*3780*/  LOP3.LUT P0, RZ, R3, 0x1f, RZ, 0xc0, !PT ;  /* 0x0000001f03ff7812 */ /* 0x000fe4000780c0ff */
[----:B------:R-:W-:Y:S01]  /*3790*/  SGXT.U32 R7, R7, 0x3 ;  /* 0x000000030707781a */ /* 0x000fe20000000000 */
[----:B-1----:R-:W-:Y:S01]  /*37a0*/  UPRMT UR4, UR5, 0x654, UR4 ;  /* 0x0000065405047896 */ /* 0x002fe20008000004 */
[----:B------:R-:W-:-:S03]  /*37b0*/  SHF.R.U32.HI R20, RZ, 0x3, R3 ;  /* 0x00000003ff147819 */ /* 0x000fc60000011603 */
[----:B------:R-:W-:Y:S02]  /*37c0*/  IMAD.SHL.U32 R7, R7, 0x8, RZ ;  /* 0x0000000807077824 */ /* 0x000fe400078e00ff */
[----:B--2---:R-:W-:-:S04]  /*37d0*/  FADD R14, -R15, R8 ;  /* 0x000000080f0e7221 */ /* 0x004fc80000000100 */
[----:B------:R-:W-:Y:S01]  /*37e0*/  FMUL R8, R14, R14 ;  /* 0x0000000e0e087220 */ /* 0x000fe20000400000 */
[----:B---3--:R-:W-:-:S03]  /*37f0*/  FADD R18, R16, R9 ;  /* 0x0000000910127221 */ /* 0x008fc60000000000 */
[----:B------:R-:W-:Y:S01]  /*3800*/  FMUL R19, R8, 768 ;  /* 0x4440000008137820 */ /* 0x000fe20000400000 */
[----:B------:R-:W-:Y:S01]  /*3810*/  @!P0 MOV R16, 0x44c00000 ;  /* 0x44c0000000108802 */ /* 0x000fe20000000f00 */
[----:B------:R-:W-:Y:S01]  /*3820*/  FFMA R14, R14, 0.5, R15 ;  /* 0x3f0000000e0e7823 */ /* 0x000fe2000000000f */
[----:B------:R-:W-:Y:S01]  /*3830*/  LOP3.LUT R21, R7, 0x4, R20, 0xf8, !PT ;  /* 0x0000000407157812 */ /* 0x000fe200078ef814 */
[----:B------:R-:W-:Y:S01]  /*3840*/  FFMA R18, R19, 0.5, R18 ;  /* 0x3f00000013127823 */ /* 0x000fe20000000012 */
[----:B------:R-:W-:Y:S02]  /*3850*/  F2FP.BF16.F32.PACK_AB R8, R2, R17 ;  /* 0x000000110208723e */ /* 0x000fe400000010ff */
[----:B------:R-:W-:Y:S01]  /*3860*/  F2FP.BF16.F32.PACK_AB R9, R13, R12 ;  /* 0x0000000c0d09723e */ /* 0x000fe200000010ff */
[----:B------:R-:W-:Y:S04]  /*3870*/  @!P0 STS [R21+UR4+0x80], R16 ;  /* 0x0000801015008988 */ /* 0x000fe80008000804 */
[----:B------:R-:W-:Y:S04]  /*3880*/  STG.E.64 desc[UR6][R36.64], R8 ;  /* 0x0000000824007986 */ /* 0x000fe8000c101b06 */
[----:B------:R-:W-:Y:S04]  /*3890*/  @!P0 STS [R21+UR4], R14 ;  /* 0x0000000e15008988 */ /* 0x000fe80008000804 */
[----:B------:R-:W-:Y:S01]  /*38a0*/  @!P0 STS [R21+UR4+0x40], R18 ;  /* 0x0000401215008988 */ /* 0x000fe20008000804 */
[----:B------:R-:W-:Y:S01]  /*38b0*/  BAR.SYNC.DEFER_BLOCKING 0x0 ;  /* 0x0000000000007b1d */ /* 0x000fe20000010000 */
[----:B------:R-:W-:-:S02]  /*38c0*/  ISETP.GE.AND P1, PT, R3, 0x10, PT ;  /* 0x000000100300780c */ /* 0x000fc40003f26270 */
[----:B------:R-:W-:-:S11]  /*38d0*/  SHF.L.U32 R20, R3, 0x2, RZ ;  /* 0x0000000203147819 */ /* 0x000fd600000006ff */
[----:B------:R-:W1:Y:S04]  /*38e0*/  @!P1 LDS R6, [R20+UR4+0x80] ;  /* 0x0000800414069984 */ /* 0x000e680008000800 */
[----:B------:R-:W-:Y:S04]  /*38f0*/  @!P1 LDS R5, [R20+UR4] ;  /* 0x0000000414059984 */ /* 0x000fe80008000800 */
[----:B------:R-:W-:Y:S04]  /*3900*/  @!P1 LDS R4, [R20+UR4+0x40] ;  /* 0x0000400414049984 */ /* 0x000fe80008000800 */
[----:B-1----:R-:W1:Y:S02]  /*3910*/  SHFL.BFLY PT, R13, R6, 0x1, 0x1f ;  /* 0x0c201f00060d7f89 */ /* 0x002e6400000e0000 */
[----:B-1----:R-:W-:-:S05]  /*3920*/  FADD R15, R6, R13 ;  /* 0x0000000d060f7221 */ /* 0x002fca0000000000 */
[C---:B------:R-:W-:Y:S01]  /*3930*/  FSETP.GEU.AND P1, PT, |R15|.reuse, 1.175494350822287508e-38, PT ;  /* 0x008000000f00780b */ /* 0x040fe20003f2e200 */
[C---:B------:R-:W-:Y:S01]  /*3940*/  FMUL R2, R15.reuse, 0.25 ;  /* 0x3e8000000f027820 */ /* 0x040fe20000400000 */
[----:B------:R-:W-:-:S04]  /*3950*/  FSETP.GT.AND P0, PT, |R15|, 8.50705917302346158658e+37, PT ;  /* 0x7e8000000f00780b */ /* 0x000fc80003f04200 */
[----:B------:R-:W-:Y:S02]  /*3960*/  FSEL R8, R2, R15, P0 ;  /* 0x0000000f02087208 */ /* 0x000fe40000000000 */
[----:B------:R-:W1:Y:S05]  /*3970*/  SHFL.BFLY PT, R2, R5, 0x1, 0x1f ;  /* 0x0c201f0005027f89 */ /* 0x000e6a00000e0000 */
[----:B------:R-:W-:Y:S01]  /*3980*/  @!P1 FMUL R8, R8, 16777216 ;  /* 0x4b80000008089820 */ /* 0x000fe20000400000 */
[----:B------:R-:W2:Y:S05]  /*3990*/  SHFL.BFLY PT, R9, R4, 0x1, 0x1f ;  /* 0x0c201f0004097f89 */ /* 0x000eaa00000e0000 */
[----:B------:R-:W3:Y:S01]  /*39a0*/  MUFU.RCP R8, R8 ;  /* 0x0000000800087308 */ /* 0x000ee20000001000 */
[----:B------:R-:W-:Y:S01]  /*39b0*/  @P0 FMUL R13, R13, 0.25 ;  /* 0x3e8000000d0d0820 */ /* 0x000fe20000400000 */
[----:B------:R-:W-:-:S03]  /*39c0*/  LOP3.LUT R12, R3, 0x1, RZ, 0xc0, !PT ;  /* 0x00000001030c7812 */ /* 0x000fc600078ec0ff */
[----:B------:R-:W-:Y:S01]  /*39d0*/  @!P1 FMUL R13, R13, 16777216 ;  /* 0x4b8000000d0d9820 */ /* 0x000fe20000400000 */
[----:B------:R-:W-:Y:S02]  /*39e0*/  ISETP.NE.U32.AND P0, PT, R12, 0x1, PT ;  /* 0x000000010c00780c */ /* 0x000fe40003f05070 */
[----:B------:R-:W-:Y:S01]  /*39f0*/  FSETP.NEU.AND P1, PT, R15, RZ, PT ;  /* 0x000000ff0f00720b */ /* 0x000fe20003f2d000 */
[----:B-1----:R-:W-:Y:S01]  /*3a00*/  FADD R2, -R5, R2 ;  /* 0x0000000205027221 */ /* 0x002fe20000000100 */
[----:B---3--:R-:W-:Y:S01]  /*3a10*/  FMUL R13, R8, R13 ;  /* 0x0000000d080d7220 */ /* 0x008fe20000400000 */
[----:B------:R-:W-:Y:S02]  /*3a20*/  ISETP.LT.AND P0, PT, R3, 0x10, P0 ;  /* 0x000000100300780c */ /* 0x000fe40000701270 */
[----:B------:R-:W-:Y:S01]  /*3a30*/  FMUL R17, R2, R2 ;  /* 0x0000000202117220 */ /* 0x000fe20000400000 */
[----:B--2---:R-:W-:Y:S01]  /*3a40*/  FADD R4, R4, R9 ;  /* 0x0000000904047221 */ /* 0x004fe20000000000 */
[----:B------:R-:W-:-:S02]  /*3a50*/  FSEL R13, R13, RZ, P1 ;  /* 0x000000ff0d0d7208 */ /* 0x000fc40000800000 */
[----:B------:R-:W-:-:S03]  /*3a60*/  FMUL R17, R6, R17 ;  /* 0x0000001106117220 */ /* 0x000fc60000400000 */
[----:B------:R-:W-:Y:S01]  /*3a70*/  FFMA R5, R2, R13, R5 ;  /* 0x0000000d02057223 */ /* 0x000fe20000000005 */
[----:B------:R-:W-:-:S03]  /*3a80*/  FFMA R4, R13, R17, R4 ;  /* 0x000000110d047223 */ /* 0x000fc60000000004 */
[----:B------:R-:W-:Y:S04]  /*3a90*/  @P0 STS [R20+UR4+0x80], R15 ;  /* 0x0000800f14000988 */ /* 0x000fe80008000804 */
[----:B------:R-:W-:Y:S04]  /*3aa0*/  @P0 STS [R20+UR4], R5 ;  /* 0x0000000514000988 */ /* 0x000fe80008000804 */
[----:B------:R1:W-:Y:S01]  /*3ab0*/  @P0 STS [R20+UR4+0x40], R4 ;  /* 0x0000400414000988 */ /* 0x0003e20008000804 */
[----:B------:R-:W-:Y:S06]  /*3ac0*/  BAR.SYNC.DEFER_BLOCKING 0x0 ;  /* 0x0000000000007b1d */ /* 0x000fec0000010000 */
[----:B------:R-:W2:Y:S04]  /*3ad0*/  LDS R6, [R7+UR4+0x40] ;  /* 0x0000400407067984 */ /* 0x000ea80008000800 */
[----:B------:R3:W4:Y:S01]  /*3ae0*/  LDS R12, [R7+UR4] ;  /* 0x00000004070c7984 */ /* 0x0007220008000800 */
[----:B------:R-:W-:Y:S01]  /*3af0*/  HFMA2.MMA R9, -RZ, RZ, 0.7080078125, -0.052093505859375 ;  /* 0x39aaaaabff097435 */ /* 0x000fe200000001ff */
[----:B------:R-:W-:-:S05]  /*3b00*/  LOP3.LUT R3, R3, 0x3f, RZ, 0xc0, !PT ;  /* 0x0000003f03037812 */ /* 0x000fca00078ec0ff */
[----:B------:R-:W-:-:S03]  /*3b10*/  IMAD.WIDE.U32 R2, R3, 0x8, RZ ;  /* 0x0000000803027825 */ /* 0x000fc600078e00ff */
[----:B------:R-:W-:-:S04]  /*3b20*/  IADD3 R8, P0, R2, 0x4800, RZ ;  /* 0x0000480002087810 */ /* 0x000fc80007f1e0ff */
[----:B-1----:R-:W-:Y:S02]  /*3b30*/  IADD3 R4, P1, R8, UR10, RZ ;  /* 0x0000000a08047c10 */ /* 0x002fe4000ff3e0ff */
[----:B------:R-:W-:Y:S01]  /*3b40*/  MOV R15, 0xffffff00 ;  /* 0xffffff00000f7802 */ /* 0x000fe20000000f00 */
[----:B--2---:R-:W-:-:S04]  /*3b50*/  FFMA R6, R6, R9, 9.9999999747524270788e-07 ;  /* 0x358637bd06067423 */ /* 0x004fc80000000009 */
[----:B------:R3:W1:Y:S01]  /*3b60*/  MUFU.RSQ R13, R6 ;  /* 0x00000006000d7308 */ /* 0x0006620000001400 */
[----:B------:R-:W-:Y:S02]  /*3b70*/  IADD3.X R9, RZ, R3, RZ, P0, !PT ;  /* 0x00000003ff097210 */ /* 0x000fe400007fe4ff */
[----:B------:R-:W-:Y:S02]  /*3b80*/  IADD3 R2, P0, R8, UR8, RZ ;  /* 0x0000000808027c10 */ /* 0x000fe4000ff1e0ff */
[----:B------:R-:W-:Y:S02]  /*3b90*/  IADD3.X R5, R9, UR11, RZ, P1, !PT ;  /* 0x0000000b09057c10 */ /* 0x000fe40008ffe4ff */
[----:B----4-:R-:W-:-:S09]  /*3ba0*/  IADD3.X R3, R9, UR9, RZ, P0, !PT ;  /* 0x0000000909037c10 */ /* 0x010fd200087fe4ff */
.L_x_0:
[----:B------:R-:W2:Y:S01]  /*3bb0*/  LDG.E.EL.64 R22, desc[UR6][R4.64+0x1800] ;  /* 0x0018000604167981 */ /* 0x000ea2000c2e1b00 */
[----:B------:R-:W-:-:S03]  /*3bc0*/  IADD3 R15, R15, 0x100, RZ ;  /* 0x000001000f0f7810 */ /* 0x000fc60007ffe0ff */
[----:B-1-3--:R-:W3:Y:S01]  /*3bd0*/  LDG.E.EL.64 R8, desc[UR6][R2.64+0x1800] ;  /* 0x0018000602087981 */ /* 0x00aee2000c2e1b00 */
[----:B------:R-:W-:-:S03]  /*3be0*/  IADD3 R17, R0, R15, RZ ;  /* 0x0000000f00117210 */ /* 0x000fc60007ffe0ff */
[----:B------:R-:W4:Y:S04]  /*3bf0*/  LDG.E.EL.64 R18, desc[UR6][R4.64] ;  /* 0x0000000604127981 */ /* 0x000f28000c2e1b00 */
[----:B------:R1:W5:Y:S01]  /*3c00*/  LDG.E.EL.64 R20, desc[UR6][R2.64] ;  /* 0x0000000602147981 */ /* 0x000362000c2e1b00 */
[----:B------:R-:W-:-:S06]  /*3c10*/  IMAD.WIDE R6, R17, 0x2, R10 ;  /* 0x0000000211067825 */ /* 0x000fcc00078e020a */
[----:B------:R-:W5:Y:S01]  /*3c20*/  LDG.E.EF.64 R6, desc[UR6][R6.64] ;  /* 0x0000000606067981 */ /* 0x000f62000c0e1b00 */
[----:B------:R-:W-:Y:S02]  /*3c30*/  ISETP.GE.U32.AND P0, PT, R15, 0xb00, PT ;  /* 0x00000b000f00780c */ /* 0x000fe40003f06070 */
[----:B-1----:R-:W-:Y:S02]  /*3c40*/  IADD3 R2, P1, R2, 0x200, RZ ;  /* 0x0000020002027810 */ /* 0x002fe40007f3e0ff */
[----:B------:R-:W-:Y:S02]  /*3c50*/  IADD3 R4, P2, R4, 0x200, RZ ;  /* 0x0000020004047810 */ /* 0x000fe40007f5e0ff */
[----:B------:R-:W-:Y:S02]  /*3c60*/  IADD3.X R3, RZ, R3, RZ, P1, !PT ;  /* 0x00000003ff037210 */ /* 0x000fe40000ffe4ff */
[----:B------:R-:W-:Y:S02]  /*3c70*/  IADD3.X R5, RZ, R5, RZ, P2, !PT ;  /* 0x00000005ff057210 */ /* 0x000fe400017fe4ff */
[----:B--2---:R-:W-:-:S02]  /*3c80*/  PRMT R14, R22, 0x7632, R14 ;  /* 0x00007632160e7816 */ /* 0x004fc4000000000e */
[----:B------:R-:W-:Y:S02]  /*3c90*/  SHF.L.U32 R16, R22, 0x10, RZ ;  /* 0x0000001016107819 */ /* 0x000fe400000006ff */
[----:B------:R-:W-:Y:S02]  /*3ca0*/  SHF.L.U32 R22, R23, 0x10, RZ ;  /* 0x0000001017167819 */ /* 0x000fe400000006ff */
[C---:B---3--:R-:W-:Y:S02]  /*3cb0*/  PRMT R23, R8.reuse, 0x7632, R23 ;  /* 0x0000763208177816 */ /* 0x048fe40000000017 */
[----:B------:R-:W-:Y:S01]  /*3cc0*/  SHF.L.U32 R25, R8, 0x10, RZ ;  /* 0x0000001008197819 */ /* 0x000fe200000006ff */
[----:B----4-:R-:W-:Y:S01]  /*3cd0*/  IMAD.U32 R26, R19, 0x10000, RZ ;  /* 0x00010000131a7824 */ /* 0x010fe200078e00ff */
[----:B------:R-:W-:Y:S02]  /*3ce0*/  SHF.L.U32 R14, R14, 0x10, RZ ;  /* 0x000000100e0e7819 */ /* 0x000fe400000006ff */
[----:B------:R-:W-:Y:S01]  /*3cf0*/  SHF.L.U32 R27, R23, 0x10, RZ ;  /* 0x00000010171b7819 */ /* 0x000fe200000006ff */
[----:B------:R-:W-:Y:S01]  /*3d00*/  FADD R16, R16, R25 ;  /* 0x0000001910107221 */ /* 0x000fe20000000000 */
[----:B------:R-:W-:-:S02]  /*3d10*/  SHF.L.U32 R29, R9, 0x10, RZ ;  /* 0x00000010091d7819 */ /* 0x000fc400000006ff */
[----:B------:R-:W-:Y:S01]  /*3d20*/  PRMT R24, R19, 0x7632, R24 ;  /* 0x0000763213187816 */ /* 0x000fe20000000018 */
[----:B------:R-:W-:Y:S01]  /*3d30*/  FADD R14, R14, R27 ;  /* 0x0000001b0e0e7221 */ /* 0x000fe20000000000 */
[----:B------:R-:W-:Y:S01]  /*3d40*/  PRMT R23, R23, 0x7632, R23 ;  /* 0x0000763217177816 */ /* 0x000fe20000000017 */
[----:B------:R-:W-:Y:S01]  /*3d50*/  FADD R22, R22, R29 ;  /* 0x0000001d16167221 */ /* 0x000fe20000000000 */
[----:B------:R-:W-:Y:S01]  /*3d60*/  PRMT R9, R9, 0x7632, R9 ;  /* 0x0000763209097816 */ /* 0x000fe20000000009 */
[----:B------:R-:W-:Y:S01]  /*3d70*/  FADD R16, R16, 1 ;  /* 0x3f80000010107421 */ /* 0x000fe20000000000 */
[----:B------:R-:W-:Y:S01]  /*3d80*/  PRMT R8, R18, 0x7632, R8 ;  /* 0x0000763212087816 */ /* 0x000fe20000000008 */
[----:B------:R-:W-:Y:S01]  /*3d90*/  FADD R14, R14, 1 ;  /* 0x3f8000000e0e7421 */ /* 0x000fe20000000000 */
[C---:B-----5:R-:W-:Y:S02]  /*3da0*/  PRMT R19, R20.reuse, 0x7632, R19 ;  /* 0x0000763214137816 */ /* 0x060fe40000000013 */
[----:B------:R-:W-:-:S02]  /*3db0*/  SHF.L.U32 R28, R20, 0x10, RZ ;  /* 0x00000010141c7819 */ /* 0x000fc400000006ff */
[C---:B------:R-:W-:Y:S02]  /*3dc0*/  PRMT R20, R21.reuse, 0x7632, R20 ;  /* 0x0000763215147816 */ /* 0x040fe40000000014 */
[----:B------:R-:W-:Y:S02]  /*3dd0*/  SHF.L.U32 R25, R18, 0x10, RZ ;  /* 0x0000001012197819 */ /* 0x000fe400000006ff */
[----:B------:R-:W-:Y:S02]  /*3de0*/  SHF.L.U32 R27, R21, 0x10, RZ ;  /* 0x00000010151b7819 */ /* 0x000fe400000006ff */
[----:B------:R-:W-:Y:S02]  /*3df0*/  SHF.L.U32 R18, R23, 0x10, RZ ;  /* 0x0000001017127819 */ /* 0x000fe400000006ff */
[----:B------:R-:W-:Y:S02]  /*3e00*/  SHF.L.U32 R9, R9, 0x10, RZ ;  /* 0x0000001009097819 */ /* 0x000fe400000006ff */
[----:B------:R-:W-:-:S02]  /*3e10*/  SHF.L.U32 R8, R8, 0x10, RZ ;  /* 0x0000001008087819 */ /* 0x000fc400000006ff */
[----:B------:R-:W-:Y:S01]  /*3e20*/  SHF.L.U32 R21, R19, 0x10, RZ ;  /* 0x0000001013157819 */ /* 0x000fe200000006ff */
[----:B------:R-:W-:Y:S01]  /*3e30*/  FADD R18, R18, R9 ;  /* 0x0000000912127221 */ /* 0x000fe20000000000 */
[----:B------:R-:W-:Y:S01]  /*3e40*/  SHF.L.U32 R23, R24, 0x10, RZ ;  /* 0x0000001018177819 */ /* 0x000fe200000006ff */
[----:B------:R-:W-:Y:S01]  /*3e50*/  FADD R19, R25, R28 ;  /* 0x0000001c19137221 */ /* 0x000fe20000000000 */
[----:B------:R-:W-:Y:S01]  /*3e60*/  SHF.L.U32 R24, R20, 0x10, RZ ;  /* 0x0000001014187819 */ /* 0x000fe200000006ff */
[----:B------:R-:W-:Y:S01]  /*3e70*/  FADD R21, R8, R21 ;  /* 0x0000001508157221 */ /* 0x000fe20000000000 */
[C---:B------:R-:W-:Y:S01]  /*3e80*/  SHF.L.U32 R25, R6.reuse, 0x10, RZ ;  /* 0x0000001006197819 */ /* 0x040fe200000006ff */
[----:B------:R-:W1:Y:S01]  /*3e90*/  LDC.64 R8, c[0x0][0x238] ;  /* 0x00008e00ff087b82 */ /* 0x000e620000000a00 */
[----:B------:R-:W-:Y:S01]  /*3ea0*/  PRMT R6, R6, 0x7632, R6 ;  /* 0x0000763206067816 */ /* 0x000fe20000000006 */
[--C-:B------:R-:W-:Y:S01]  /*3eb0*/  FADD R23, R23, R24.reuse ;  /* 0x0000001817177221 */ /* 0x100fe20000000000 */
[C---:B------:R-:W-:Y:S01]  /*3ec0*/  PRMT R24, R7.reuse, 0x7632, R24 ;  /* 0x0000763207187816 */ /* 0x040fe20000000018 */
[----:B------:R-:W-:Y:S01]  /*3ed0*/  FADD R20, R26, R27 ;  /* 0x0000001b1a147221 */ /* 0x000fe20000000000 */
[----:B------:R-:W-:Y:S01]  /*3ee0*/  SHF.L.U32 R29, R7, 0x10, RZ ;  /* 0x00000010071d7819 */ /* 0x000fe200000006ff */
[----:B------:R-:W-:Y:S01]  /*3ef0*/  FADD R7, R22, 1 ;  /* 0x3f80000016077421 */ /* 0x000fe20000000000 */
[----:B------:R-:W-:Y:S01]  /*3f00*/  SHF.L.U32 R27, R6, 0x10, RZ ;  /* 0x00000010061b7819 */ /* 0x000fe200000006ff */
[----:B------:R-:W-:Y:S01]  /*3f10*/  FADD R26, R18, 1 ;  /* 0x3f800000121a7421 */ /* 0x000fe20000000000 */
[----:B------:R-:W-:Y:S01]  /*3f20*/  SHF.L.U32 R31, R24, 0x10, RZ ;  /* 0x00000010181f7819 */ /* 0x000fe200000006ff */
[C---:B------:R-:W-:Y:S01]  /*3f30*/  FADD R6, -R12.reuse, R25 ;  /* 0x000000190c067221 */ /* 0x040fe20000000100 */
[C---:B------:R-:W-:Y:S01]  /*3f40*/  FADD R22, -R12.reuse, R29 ;  /* 0x0000001d0c167221 */ /* 0x040fe20000000100 */
[----:B------:R-:W-:-:S02]  /*3f50*/  FADD R18, -R12, R27 ;  /* 0x0000001b0c127221 */ /* 0x000fc40000000100 */
[----:B------:R-:W-:Y:S01]  /*3f60*/  FADD R24, -R12, R31 ;  /* 0x0000001f0c187221 */ /* 0x000fe20000000100 */
[C---:B------:R-:W-:Y:S01]  /*3f70*/  FMUL R6, R13.reuse, R6 ;  /* 0x000000060d067220 */ /* 0x040fe20000400000 */
[C---:B------:R-:W-:Y:S01]  /*3f80*/  FMUL R25, R13.reuse, R22 ;  /* 0x000000160d197220 */ /* 0x040fe20000400000 */
[C---:B------:R-:W-:Y:S01]  /*3f90*/  FMUL R18, R13.reuse, R18 ;  /* 0x000000120d127220 */ /* 0x040fe20000400000 */
[----:B------:R-:W-:Y:S01]  /*3fa0*/  FMUL R24, R13, R24 ;  /* 0x000000180d187220 */ /* 0x000fe20000400000 */
[----:B------:R-:W-:Y:S01]  /*3fb0*/  FFMA R6, R6, R16, R19 ;  /* 0x0000001006067223 */ /* 0x000fe20000000013 */
[----:B------:R-:W-:Y:S01]  /*3fc0*/  FFMA R7, R25, R7, R20 ;  /* 0x0000000719077223 */ /* 0x000fe20000000014 */
[----:B------:R-:W-:Y:S01]  /*3fd0*/  FFMA R21, R18, R14, R21 ;  /* 0x0000000e12157223 */ /* 0x000fe20000000015 */
[----:B------:R-:W-:Y:S01]  /*3fe0*/  FFMA R24, R24, R26, R23 ;  /* 0x0000001a18187223 */ /* 0x000fe20000000017 */
[----:B-1----:R-:W-:-:S03]  /*3ff0*/  IMAD.WIDE R8, R17, 0x2, R8 ;  /* 0x0000000211087825 */ /* 0x002fc600078e0208 */
[----:B------:R-:W-:Y:S02]  /*4000*/  F2FP.BF16.F32.PACK_AB R6, R21, R6 ;  /* 0x000000061506723e */ /* 0x000fe400000010ff */
[----:B------:R-:W-:-:S05]  /*4010*/  F2FP.BF16.F32.PACK_AB R7, R24, R7 ;  /* 0x000000071807723e */ /* 0x000fca00000010ff */
[----:B------:R1:W-:Y:S01]  /*4020*/  STG.E.64 desc[UR6][R8.64], R6 ;  /* 0x0000000608007986 */ /* 0x0003e2000c101b06 */
[----:B------:R-:W-:Y:S05]  /*4030*/  @!P0 BRA `(.L_x_0) ;  /* 0xfffffff800dc8947 */ /* 0x000fea000383ffff */
[----:B------:R-:W-:Y:S05]  /*4040*/  EXIT ;  /* 0x000000000000794d */ /* 0x000fea0003800000 */
.L_x_1:
[----:B------:R-:W-:-:S00]  /*4050*/  BRA `(.L_x_1) ;  /* 0xfffffffc00fc7947 */ /* 0x000fc0000383ffff */
[----:B------:R-:W-:-:S00]  /*4060*/  NOP ;  /* 0x0000000000007918 */ /* 0x000fc00000000000 */
        /* <DEDUP_REMOVED lines=9> */
.L_x_2:


//--------------------- .nv.global.init           --------------------------
	.section	.nv.global.init,"aw",@progbits
.nv.global.init:
	.type		_$_str,@object
	.size		_$_str,(.L_0 - _$_str)
_$_str:
        /*0000*/ 	.byte	0x5f, 0x5f, 0x43, 0x55, 0x44, 0x41, 0x5f, 0x46, 0x54, 0x5a, 0x00
.L_0:


//--------------------- .nv.shared.triton_        --------------------------
	.section	.nv.shared.triton_,"aw",@nobits
	.sectionflags	@""
	.align	16
	.zero		1024


//--------------------- .nv.constant0.triton_     --------------------------
	.section	.nv.constant0.triton_,"a",@progbits
	.sectionflags	@""
	.align	4
.nv.constant0.triton_:
	.zero		584
